//
// Generated by NVIDIA NVVM Compiler
//
// Compiler Build ID: CL-36424714
// Cuda compilation tools, release 13.0, V13.0.88
// Based on NVVM 20.0.0
//

.version 9.0
.target sm_100
.address_size 64

	// .globl	_Z9gpu_Heat0PfS_S_i
.extern .shared .align 16 .b8 sdata[];

.visible .entry _Z9gpu_Heat0PfS_S_i(
	.param .u64 .ptr .align 1 _Z9gpu_Heat0PfS_S_i_param_0,
	.param .u64 .ptr .align 1 _Z9gpu_Heat0PfS_S_i_param_1,
	.param .u64 .ptr .align 1 _Z9gpu_Heat0PfS_S_i_param_2,
	.param .u32 _Z9gpu_Heat0PfS_S_i_param_3
)
{
	.reg .pred 	%p<8>;
	.reg .b32 	%r<24>;
	.reg .b32 	%f<12>;
	.reg .b64 	%rd<22>;

	ld.param.u64 	%rd1, [_Z9gpu_Heat0PfS_S_i_param_0];
	ld.param.u64 	%rd2, [_Z9gpu_Heat0PfS_S_i_param_1];
	ld.param.u64 	%rd3, [_Z9gpu_Heat0PfS_S_i_param_2];
	ld.param.u32 	%r4, [_Z9gpu_Heat0PfS_S_i_param_3];
	mov.u32 	%r5, %ctaid.x;
	mov.u32 	%r6, %ntid.x;
	mov.u32 	%r7, %tid.x;
	mad.lo.s32 	%r8, %r5, %r6, %r7;
	mov.u32 	%r9, %ctaid.y;
	mov.u32 	%r10, %ntid.y;
	mov.u32 	%r11, %tid.y;
	mad.lo.s32 	%r12, %r9, %r10, %r11;
	setp.eq.s32 	%p1, %r12, 0;
	add.s32 	%r13, %r4, -1;
	setp.ge.s32 	%p2, %r12, %r13;
	or.pred  	%p3, %p1, %p2;
	setp.lt.s32 	%p4, %r8, 1;
	or.pred  	%p5, %p4, %p3;
	setp.ge.s32 	%p6, %r8, %r13;
	or.pred  	%p7, %p5, %p6;
	@%p7 bra 	$L__BB0_2;
	cvta.to.global.u64 	%rd4, %rd1;
	cvta.to.global.u64 	%rd5, %rd2;
	cvta.to.global.u64 	%rd6, %rd3;
	mul.lo.s32 	%r14, %r4, %r12;
	cvt.s64.s32 	%rd7, %r14;
	cvt.u64.u32 	%rd8, %r8;
	add.s64 	%rd9, %rd8, %rd7;
	shl.b64 	%rd10, %rd9, 2;
	add.s64 	%rd11, %rd4, %rd10;
	ld.global.f32 	%f1, [%rd11+-4];
	ld.global.f32 	%f2, [%rd11+4];
	add.f32 	%f3, %f1, %f2;
	sub.s32 	%r15, %r14, %r4;
	add.s32 	%r16, %r15, %r8;
	mul.wide.s32 	%rd12, %r16, 4;
	add.s64 	%rd13, %rd4, %rd12;
	ld.global.f32 	%f4, [%rd13];
	add.f32 	%f5, %f3, %f4;
	shl.b32 	%r17, %r4, 1;
	add.s32 	%r18, %r16, %r17;
	mul.wide.s32 	%rd14, %r18, 4;
	add.s64 	%rd15, %rd4, %rd14;
	ld.global.f32 	%f6, [%rd15];
	add.f32 	%f7, %f5, %f6;
	mul.f32 	%f8, %f7, 0f3E800000;
	add.s32 	%r19, %r14, %r8;
	mul.wide.s32 	%rd16, %r19, 4;
	add.s64 	%rd17, %rd5, %rd16;
	st.global.f32 	[%rd17], %f8;
	mul.wide.s32 	%rd18, %r4, 4;
	add.s64 	%rd19, %rd13, %rd18;
	ld.global.f32 	%f9, [%rd19];
	sub.f32 	%f10, %f8, %f9;
	mul.f32 	%f11, %f10, %f10;
	shl.b32 	%r20, %r12, 1;
	sub.s32 	%r21, %r15, %r20;
	add.s32 	%r22, %r21, %r8;
	add.s32 	%r23, %r22, 1;
	mul.wide.s32 	%rd20, %r23, 4;
	add.s64 	%rd21, %rd6, %rd20;
	st.global.f32 	[%rd21], %f11;
$L__BB0_2:
	ret;

}
	// .globl	_Z11gpu_Reduce0PfS_i
.visible .entry _Z11gpu_Reduce0PfS_i(
	.param .u64 .ptr .align 1 _Z11gpu_Reduce0PfS_i_param_0,
	.param .u64 .ptr .align 1 _Z11gpu_Reduce0PfS_i_param_1,
	.param .u32 _Z11gpu_Reduce0PfS_i_param_2
)
{
	.reg .pred 	%p<10>;
	.reg .b32 	%r<19>;
	.reg .b32 	%f<6>;
	.reg .b64 	%rd<9>;

	ld.param.u64 	%rd1, [_Z11gpu_Reduce0PfS_i_param_0];
	ld.param.u64 	%rd2, [_Z11gpu_Reduce0PfS_i_param_1];
	ld.param.u32 	%r8, [_Z11gpu_Reduce0PfS_i_param_2];
	mov.u32 	%r1, %tid.x;
	mov.u32 	%r2, %ctaid.x;
	mov.u32 	%r3, %ntid.x;
	mad.lo.s32 	%r4, %r2, %r3, %r1;
	setp.ge.u32 	%p1, %r4, %r8;
	@%p1 bra 	$L__BB1_8;
	cvta.to.global.u64 	%rd3, %rd1;
	mul.wide.u32 	%rd4, %r4, 4;
	add.s64 	%rd5, %rd3, %rd4;
	ld.global.f32 	%f1, [%rd5];
	shl.b32 	%r9, %r1, 2;
	mov.u32 	%r10, sdata;
	add.s32 	%r5, %r10, %r9;
	st.shared.f32 	[%r5], %f1;
	bar.sync 	0;
	setp.lt.u32 	%p2, %r3, 2;
	add.s32 	%r11, %r4, 1;
	setp.ge.u32 	%p3, %r11, %r8;
	or.pred  	%p4, %p2, %p3;
	@%p4 bra 	$L__BB1_6;
	mov.b32 	%r18, 1;
$L__BB1_3:
	shl.b32 	%r7, %r18, 1;
	add.s32 	%r13, %r7, -1;
	and.b32  	%r14, %r13, %r1;
	setp.ne.s32 	%p5, %r14, 0;
	@%p5 bra 	$L__BB1_5;
	shl.b32 	%r15, %r18, 2;
	add.s32 	%r16, %r5, %r15;
	ld.shared.f32 	%f2, [%r16];
	ld.shared.f32 	%f3, [%r5];
	add.f32 	%f4, %f2, %f3;
	st.shared.f32 	[%r5], %f4;
$L__BB1_5:
	bar.sync 	0;
	setp.lt.u32 	%p6, %r7, %r3;
	add.s32 	%r17, %r7, %r4;
	setp.lt.u32 	%p7, %r17, %r8;
	and.pred  	%p8, %p6, %p7;
	mov.u32 	%r18, %r7;
	@%p8 bra 	$L__BB1_3;
$L__BB1_6:
	setp.ne.s32 	%p9, %r1, 0;
	@%p9 bra 	$L__BB1_8;
	ld.shared.f32 	%f5, [sdata];
	cvta.to.global.u64 	%rd6, %rd2;
	mul.wide.u32 	%rd7, %r2, 4;
	add.s64 	%rd8, %rd6, %rd7;
	st.global.f32 	[%rd8], %f5;
$L__BB1_8:
	ret;

}
	// .globl	_Z11gpu_Reduce1PfS_
.visible .entry _Z11gpu_Reduce1PfS_(
	.param .u64 .ptr .align 1 _Z11gpu_Reduce1PfS__param_0,
	.param .u64 .ptr .align 1 _Z11gpu_Reduce1PfS__param_1
)
{
	.reg .pred 	%p<5>;
	.reg .b32 	%r<16>;
	.reg .b32 	%f<6>;
	.reg .b64 	%rd<9>;

	ld.param.u64 	%rd2, [_Z11gpu_Reduce1PfS__param_0];
	ld.param.u64 	%rd1, [_Z11gpu_Reduce1PfS__param_1];
	cvta.to.global.u64 	%rd3, %rd2;
	mov.u32 	%r1, %tid.x;
	mov.u32 	%r2, %ctaid.x;
	mov.u32 	%r3, %ntid.x;
	mad.lo.s32 	%r7, %r2, %r3, %r1;
	mul.wide.u32 	%rd4, %r7, 4;
	add.s64 	%rd5, %rd3, %rd4;
	ld.global.f32 	%f1, [%rd5];
	shl.b32 	%r8, %r1, 2;
	mov.u32 	%r9, sdata;
	add.s32 	%r4, %r9, %r8;
	st.shared.f32 	[%r4], %f1;
	bar.sync 	0;
	setp.lt.u32 	%p1, %r3, 2;
	@%p1 bra 	$L__BB2_5;
	mov.b32 	%r15, 1;
$L__BB2_2:
	shl.b32 	%r6, %r15, 1;
	add.s32 	%r11, %r6, -1;
	and.b32  	%r12, %r11, %r1;
	setp.ne.s32 	%p2, %r12, 0;
	@%p2 bra 	$L__BB2_4;
	shl.b32 	%r13, %r15, 2;
	add.s32 	%r14, %r4, %r13;
	ld.shared.f32 	%f2, [%r14];
	ld.shared.f32 	%f3, [%r4];
	add.f32 	%f4, %f2, %f3;
	st.shared.f32 	[%r4], %f4;
$L__BB2_4:
	bar.sync 	0;
	setp.lt.u32 	%p3, %r6, %r3;
	mov.u32 	%r15, %r6;
	@%p3 bra 	$L__BB2_2;
$L__BB2_5:
	setp.ne.s32 	%p4, %r1, 0;
	@%p4 bra 	$L__BB2_7;
	ld.shared.f32 	%f5, [sdata];
	cvta.to.global.u64 	%rd6, %rd1;
	mul.wide.u32 	%rd7, %r2, 4;
	add.s64 	%rd8, %rd6, %rd7;
	st.global.f32 	[%rd8], %f5;
$L__BB2_7:
	ret;

}
	// .globl	_Z11gpu_Reduce2PfS_
.visible .entry _Z11gpu_Reduce2PfS_(
	.param .u64 .ptr .align 1 _Z11gpu_Reduce2PfS__param_0,
	.param .u64 .ptr .align 1 _Z11gpu_Reduce2PfS__param_1
)
{
	.reg .pred 	%p<5>;
	.reg .b32 	%r<19>;
	.reg .b32 	%f<6>;
	.reg .b64 	%rd<9>;

	ld.param.u64 	%rd2, [_Z11gpu_Reduce2PfS__param_0];
	ld.param.u64 	%rd1, [_Z11gpu_Reduce2PfS__param_1];
	cvta.to.global.u64 	%rd3, %rd2;
	mov.u32 	%r1, %tid.x;
	mov.u32 	%r2, %ctaid.x;
	mov.u32 	%r3, %ntid.x;
	mad.lo.s32 	%r7, %r2, %r3, %r1;
	mul.wide.u32 	%rd4, %r7, 4;
	add.s64 	%rd5, %rd3, %rd4;
	ld.global.f32 	%f1, [%rd5];
	shl.b32 	%r8, %r1, 2;
	mov.u32 	%r9, sdata;
	add.s32 	%r10, %r9, %r8;
	st.shared.f32 	[%r10], %f1;
	bar.sync 	0;
	setp.lt.u32 	%p1, %r3, 2;
	@%p1 bra 	$L__BB3_5;
	mov.b32 	%r18, 1;
$L__BB3_2:
	shl.b32 	%r5, %r18, 1;
	mul.lo.s32 	%r6, %r5, %r1;
	setp.ge.u32 	%p2, %r6, %r3;
	@%p2 bra 	$L__BB3_4;
	add.s32 	%r12, %r6, %r18;
	shl.b32 	%r13, %r12, 2;
	add.s32 	%r15, %r9, %r13;
	ld.shared.f32 	%f2, [%r15];
	shl.b32 	%r16, %r6, 2;
	add.s32 	%r17, %r9, %r16;
	ld.shared.f32 	%f3, [%r17];
	add.f32 	%f4, %f2, %f3;
	st.shared.f32 	[%r17], %f4;
$L__BB3_4:
	bar.sync 	0;
	setp.lt.u32 	%p3, %r5, %r3;
	mov.u32 	%r18, %r5;
	@%p3 bra 	$L__BB3_2;
$L__BB3_5:
	setp.ne.s32 	%p4, %r1, 0;
	@%p4 bra 	$L__BB3_7;
	ld.shared.f32 	%f5, [sdata];
	cvta.to.global.u64 	%rd6, %rd1;
	mul.wide.u32 	%rd7, %r2, 4;
	add.s64 	%rd8, %rd6, %rd7;
	st.global.f32 	[%rd8], %f5;
$L__BB3_7:
	ret;

}
	// .globl	_Z11gpu_Reduce3PfS_
.visible .entry _Z11gpu_Reduce3PfS_(
	.param .u64 .ptr .align 1 _Z11gpu_Reduce3PfS__param_0,
	.param .u64 .ptr .align 1 _Z11gpu_Reduce3PfS__param_1
)
{
	.reg .pred 	%p<5>;
	.reg .b32 	%r<14>;
	.reg .b32 	%f<6>;
	.reg .b64 	%rd<9>;
	.reg .b64 	%fd<3>;

	ld.param.u64 	%rd2, [_Z11gpu_Reduce3PfS__param_0];
	ld.param.u64 	%rd1, [_Z11gpu_Reduce3PfS__param_1];
	cvta.to.global.u64 	%rd3, %rd2;
	mov.u32 	%r1, %tid.x;
	mov.u32 	%r2, %ctaid.x;
	mov.u32 	%r7, %ntid.x;
	mad.lo.s32 	%r8, %r2, %r7, %r1;
	mul.wide.u32 	%rd4, %r8, 4;
	add.s64 	%rd5, %rd3, %rd4;
	ld.global.f32 	%f1, [%rd5];
	shl.b32 	%r9, %r1, 2;
	mov.u32 	%r10, sdata;
	add.s32 	%r3, %r10, %r9;
	st.shared.f32 	[%r3], %f1;
	bar.sync 	0;
	cvt.rn.f64.u32 	%fd1, %r7;
	mul.f64 	%fd2, %fd1, 0d3FE0000000000000;
	cvt.rzi.u32.f64 	%r13, %fd2;
	setp.eq.s32 	%p1, %r13, 0;
	@%p1 bra 	$L__BB4_4;
$L__BB4_1:
	setp.ge.u32 	%p2, %r1, %r13;
	@%p2 bra 	$L__BB4_3;
	shl.b32 	%r11, %r13, 2;
	add.s32 	%r12, %r3, %r11;
	ld.shared.f32 	%f2, [%r12];
	ld.shared.f32 	%f3, [%r3];
	add.f32 	%f4, %f2, %f3;
	st.shared.f32 	[%r3], %f4;
$L__BB4_3:
	bar.sync 	0;
	shr.u32 	%r6, %r13, 1;
	setp.gt.u32 	%p3, %r13, 1;
	mov.u32 	%r13, %r6;
	@%p3 bra 	$L__BB4_1;
$L__BB4_4:
	setp.ne.s32 	%p4, %r1, 0;
	@%p4 bra 	$L__BB4_6;
	ld.shared.f32 	%f5, [sdata];
	cvta.to.global.u64 	%rd6, %rd1;
	mul.wide.u32 	%rd7, %r2, 4;
	add.s64 	%rd8, %rd6, %rd7;
	st.global.f32 	[%rd8], %f5;
$L__BB4_6:
	ret;

}
	// .globl	_Z11gpu_Reduce4PfS_
.visible .entry _Z11gpu_Reduce4PfS_(
	.param .u64 .ptr .align 1 _Z11gpu_Reduce4PfS__param_0,
	.param .u64 .ptr .align 1 _Z11gpu_Reduce4PfS__param_1
)
{
	.reg .pred 	%p<5>;
	.reg .b32 	%r<17>;
	.reg .b32 	%f<8>;
	.reg .b64 	%rd<11>;
	.reg .b64 	%fd<3>;

	ld.param.u64 	%rd2, [_Z11gpu_Reduce4PfS__param_0];
	ld.param.u64 	%rd1, [_Z11gpu_Reduce4PfS__param_1];
	cvta.to.global.u64 	%rd3, %rd2;
	mov.u32 	%r1, %tid.x;
	mov.u32 	%r2, %ctaid.x;
	mov.u32 	%r7, %ntid.x;
	mul.lo.s32 	%r8, %r7, %r2;
	shl.b32 	%r9, %r8, 1;
	add.s32 	%r10, %r9, %r1;
	mul.wide.u32 	%rd4, %r10, 4;
	add.s64 	%rd5, %rd3, %rd4;
	ld.global.f32 	%f1, [%rd5];
	add.s32 	%r11, %r10, %r7;
	mul.wide.u32 	%rd6, %r11, 4;
	add.s64 	%rd7, %rd3, %rd6;
	ld.global.f32 	%f2, [%rd7];
	add.f32 	%f3, %f1, %f2;
	shl.b32 	%r12, %r1, 2;
	mov.u32 	%r13, sdata;
	add.s32 	%r3, %r13, %r12;
	st.shared.f32 	[%r3], %f3;
	bar.sync 	0;
	cvt.rn.f64.u32 	%fd1, %r7;
	mul.f64 	%fd2, %fd1, 0d3FE0000000000000;
	cvt.rzi.u32.f64 	%r16, %fd2;
	setp.eq.s32 	%p1, %r16, 0;
	@%p1 bra 	$L__BB5_4;
$L__BB5_1:
	setp.ge.u32 	%p2, %r1, %r16;
	@%p2 bra 	$L__BB5_3;
	shl.b32 	%r14, %r16, 2;
	add.s32 	%r15, %r3, %r14;
	ld.shared.f32 	%f4, [%r15];
	ld.shared.f32 	%f5, [%r3];
	add.f32 	%f6, %f4, %f5;
	st.shared.f32 	[%r3], %f6;
$L__BB5_3:
	bar.sync 	0;
	shr.u32 	%r6, %r16, 1;
	setp.gt.u32 	%p3, %r16, 1;
	mov.u32 	%r16, %r6;
	@%p3 bra 	$L__BB5_1;
$L__BB5_4:
	setp.ne.s32 	%p4, %r1, 0;
	@%p4 bra 	$L__BB5_6;
	ld.shared.f32 	%f7, [sdata];
	cvta.to.global.u64 	%rd8, %rd1;
	mul.wide.u32 	%rd9, %r2, 4;
	add.s64 	%rd10, %rd8, %rd9;
	st.global.f32 	[%rd10], %f7;
$L__BB5_6:
	ret;

}
	// .globl	_Z11gpu_Reduce5PfS_
.visible .entry _Z11gpu_Reduce5PfS_(
	.param .u64 .ptr .align 1 _Z11gpu_Reduce5PfS__param_0,
	.param .u64 .ptr .align 1 _Z11gpu_Reduce5PfS__param_1
)
{
	.reg .pred 	%p<6>;
	.reg .b32 	%r<17>;
	.reg .b32 	%f<26>;
	.reg .b64 	%rd<11>;
	.reg .b64 	%fd<3>;

	ld.param.u64 	%rd2, [_Z11gpu_Reduce5PfS__param_0];
	ld.param.u64 	%rd1, [_Z11gpu_Reduce5PfS__param_1];
	cvta.to.global.u64 	%rd3, %rd2;
	mov.u32 	%r1, %tid.x;
	mov.u32 	%r2, %ctaid.x;
	mov.u32 	%r7, %ntid.x;
	mul.lo.s32 	%r8, %r7, %r2;
	shl.b32 	%r9, %r8, 1;
	add.s32 	%r10, %r9, %r1;
	mul.wide.u32 	%rd4, %r10, 4;
	add.s64 	%rd5, %rd3, %rd4;
	ld.global.f32 	%f1, [%rd5];
	add.s32 	%r11, %r10, %r7;
	mul.wide.u32 	%rd6, %r11, 4;
	add.s64 	%rd7, %rd3, %rd6;
	ld.global.f32 	%f2, [%rd7];
	add.f32 	%f3, %f1, %f2;
	shl.b32 	%r12, %r1, 2;
	mov.u32 	%r13, sdata;
	add.s32 	%r3, %r13, %r12;
	st.shared.f32 	[%r3], %f3;
	bar.sync 	0;
	cvt.rn.f64.u32 	%fd1, %r7;
	mul.f64 	%fd2, %fd1, 0d3FE0000000000000;
	cvt.rzi.u32.f64 	%r16, %fd2;
	setp.lt.u32 	%p1, %r16, 33;
	@%p1 bra 	$L__BB6_4;
$L__BB6_1:
	setp.ge.u32 	%p2, %r1, %r16;
	@%p2 bra 	$L__BB6_3;
	shl.b32 	%r14, %r16, 2;
	add.s32 	%r15, %r3, %r14;
	ld.shared.f32 	%f4, [%r15];
	ld.shared.f32 	%f5, [%r3];
	add.f32 	%f6, %f4, %f5;
	st.shared.f32 	[%r3], %f6;
$L__BB6_3:
	bar.sync 	0;
	shr.u32 	%r6, %r16, 1;
	setp.gt.u32 	%p3, %r16, 65;
	mov.u32 	%r16, %r6;
	@%p3 bra 	$L__BB6_1;
$L__BB6_4:
	setp.gt.u32 	%p4, %r1, 31;
	@%p4 bra 	$L__BB6_7;
	ld.volatile.shared.f32 	%f7, [%r3+128];
	ld.volatile.shared.f32 	%f8, [%r3];
	add.f32 	%f9, %f7, %f8;
	st.volatile.shared.f32 	[%r3], %f9;
	ld.volatile.shared.f32 	%f10, [%r3+64];
	ld.volatile.shared.f32 	%f11, [%r3];
	add.f32 	%f12, %f10, %f11;
	st.volatile.shared.f32 	[%r3], %f12;
	ld.volatile.shared.f32 	%f13, [%r3+32];
	ld.volatile.shared.f32 	%f14, [%r3];
	add.f32 	%f15, %f13, %f14;
	st.volatile.shared.f32 	[%r3], %f15;
	ld.volatile.shared.f32 	%f16, [%r3+16];
	ld.volatile.shared.f32 	%f17, [%r3];
	add.f32 	%f18, %f16, %f17;
	st.volatile.shared.f32 	[%r3], %f18;
	ld.volatile.shared.f32 	%f19, [%r3+8];
	ld.volatile.shared.f32 	%f20, [%r3];
	add.f32 	%f21, %f19, %f20;
	st.volatile.shared.f32 	[%r3], %f21;
	ld.volatile.shared.f32 	%f22, [%r3+4];
	ld.volatile.shared.f32 	%f23, [%r3];
	add.f32 	%f24, %f22, %f23;
	st.volatile.shared.f32 	[%r3], %f24;
	setp.ne.s32 	%p5, %r1, 0;
	@%p5 bra 	$L__BB6_7;
	ld.shared.f32 	%f25, [sdata];
	cvta.to.global.u64 	%rd8, %rd1;
	mul.wide.u32 	%rd9, %r2, 4;
	add.s64 	%rd10, %rd8, %rd9;
	st.global.f32 	[%rd10], %f25;
$L__BB6_7:
	ret;

}


// ===== COMPILED SASS (sm_100) =====

	.target	sm_100

	.elftype	@"ET_EXEC"


//--------------------- .note.nv.tkinfo           --------------------------
	.section	.note.nv.tkinfo,"",@"SHT_NOTE"
	.sectionflags	@"SHF_NOTE_NV_TKINFO"
	.tkinfo
        /*0018*/ 	.word	0x00000002
        /*0030*/ 	.string	""
        /*0030*/ 	.string	"ptxas"
        /*0030*/ 	.string	"Cuda compilation tools, release 13.0, V13.0.88"
        /*0030*/ 	.string	"Build cuda_13.0.r13.0/compiler.36424714_0"
        /*0030*/ 	.string	"-arch sm_100 -m 64 "



//--------------------- .note.nv.cuinfo           --------------------------
	.section	.note.nv.cuinfo,"",@"SHT_NOTE"
	.sectionflags	@"SHF_NOTE_NV_CUINFO"
        /*0018*/ 	.short	0x0002
        /*001a*/ 	.short	0x0064
        /*001c*/ 	.short	0x0082
	.zero		2


//--------------------- .nv.info                  --------------------------
	.section	.nv.info,"",@"SHT_CUDA_INFO"
	.align	4


	//----- nvinfo : EIATTR_REGCOUNT
	.align		4
        /*0000*/ 	.byte	0x04, 0x2f
        /*0002*/ 	.short	(.L_1 - .L_0)
	.align		4
.L_0:
        /*0004*/ 	.word	index@(_Z9gpu_Heat0PfS_S_i)
        /*0008*/ 	.word	0x00000016


	//----- nvinfo : EIATTR_FRAME_SIZE
	.align		4
.L_1:
        /*000c*/ 	.byte	0x04, 0x11
        /*000e*/ 	.short	(.L_3 - .L_2)
	.align		4
.L_2:
        /*0010*/ 	.word	index@(_Z9gpu_Heat0PfS_S_i)
        /*0014*/ 	.word	0x00000000


	//----- nvinfo : EIATTR_REGCOUNT
	.align		4
.L_3:
        /*0018*/ 	.byte	0x04, 0x2f
        /*001a*/ 	.short	(.L_5 - .L_4)
	.align		4
.L_4:
        /*001c*/ 	.word	index@(_Z11gpu_Reduce0PfS_i)
        /*0020*/ 	.word	0x0000000e


	//----- nvinfo : EIATTR_FRAME_SIZE
	.align		4
.L_5:
        /*0024*/ 	.byte	0x04, 0x11
        /*0026*/ 	.short	(.L_7 - .L_6)
	.align		4
.L_6:
        /*0028*/ 	.word	index@(_Z11gpu_Reduce0PfS_i)
        /*002c*/ 	.word	0x00000000


	//----- nvinfo : EIATTR_REGCOUNT
	.align		4
.L_7:
        /*0030*/ 	.byte	0x04, 0x2f
        /*0032*/ 	.short	(.L_9 - .L_8)
	.align		4
.L_8:
        /*0034*/ 	.word	index@(_Z11gpu_Reduce1PfS_)
        /*0038*/ 	.word	0x0000000b


	//----- nvinfo : EIATTR_FRAME_SIZE
	.align		4
.L_9:
        /*003c*/ 	.byte	0x04, 0x11
        /*003e*/ 	.short	(.L_11 - .L_10)
	.align		4
.L_10:
        /*0040*/ 	.word	index@(_Z11gpu_Reduce1PfS_)
        /*0044*/ 	.word	0x00000000


	//----- nvinfo : EIATTR_REGCOUNT
	.align		4
.L_11:
        /*0048*/ 	.byte	0x04, 0x2f
        /*004a*/ 	.short	(.L_13 - .L_12)
	.align		4
.L_12:
        /*004c*/ 	.word	index@(_Z11gpu_Reduce2PfS_)
        /*0050*/ 	.word	0x0000000a


	//----- nvinfo : EIATTR_FRAME_SIZE
	.align		4
.L_13:
        /*0054*/ 	.byte	0x04, 0x11
        /*0056*/ 	.short	(.L_15 - .L_14)
	.align		4
.L_14:
        /*0058*/ 	.word	index@(_Z11gpu_Reduce2PfS_)
        /*005c*/ 	.word	0x00000000


	//----- nvinfo : EIATTR_REGCOUNT
	.align		4
.L_15:
        /*0060*/ 	.byte	0x04, 0x2f
        /*0062*/ 	.short	(.L_17 - .L_16)
	.align		4
.L_16:
        /*0064*/ 	.word	index@(_Z11gpu_Reduce3PfS_)
        /*0068*/ 	.word	0x0000000c


	//----- nvinfo : EIATTR_FRAME_SIZE
	.align		4
.L_17:
        /*006c*/ 	.byte	0x04, 0x11
        /*006e*/ 	.short	(.L_19 - .L_18)
	.align		4
.L_18:
        /*0070*/ 	.word	index@(_Z11gpu_Reduce3PfS_)
        /*0074*/ 	.word	0x00000000


	//----- nvinfo : EIATTR_REGCOUNT
	.align		4
.L_19:
        /*0078*/ 	.byte	0x04, 0x2f
        /*007a*/ 	.short	(.L_21 - .L_20)
	.align		4
.L_20:
        /*007c*/ 	.word	index@(_Z11gpu_Reduce4PfS_)
        /*0080*/ 	.word	0x0000000e


	//----- nvinfo : EIATTR_FRAME_SIZE
	.align		4
.L_21:
        /*0084*/ 	.byte	0x04, 0x11
        /*0086*/ 	.short	(.L_23 - .L_22)
	.align		4
.L_22:
        /*0088*/ 	.word	index@(_Z11gpu_Reduce4PfS_)
        /*008c*/ 	.word	0x00000000


	//----- nvinfo : EIATTR_REGCOUNT
	.align		4
.L_23:
        /*0090*/ 	.byte	0x04, 0x2f
        /*0092*/ 	.short	(.L_25 - .L_24)
	.align		4
.L_24:
        /*0094*/ 	.word	index@(_Z11gpu_Reduce5PfS_)
        /*0098*/ 	.word	0x0000000c


	//----- nvinfo : EIATTR_FRAME_SIZE
	.align		4
.L_25:
        /*009c*/ 	.byte	0x04, 0x11
        /*009e*/ 	.short	(.L_27 - .L_26)
	.align		4
.L_26:
        /*00a0*/ 	.word	index@(_Z11gpu_Reduce5PfS_)
        /*00a4*/ 	.word	0x00000000


	//----- nvinfo : EIATTR_MIN_STACK_SIZE
	.align		4
.L_27:
        /*00a8*/ 	.byte	0x04, 0x12
        /*00aa*/ 	.short	(.L_29 - .L_28)
	.align		4
.L_28:
        /*00ac*/ 	.word	index@(_Z11gpu_Reduce5PfS_)
        /*00b0*/ 	.word	0x00000000


	//----- nvinfo : EIATTR_MIN_STACK_SIZE
	.align		4
.L_29:
        /*00b4*/ 	.byte	0x04, 0x12
        /*00b6*/ 	.short	(.L_31 - .L_30)
	.align		4
.L_30:
        /*00b8*/ 	.word	index@(_Z11gpu_Reduce4PfS_)
        /*00bc*/ 	.word	0x00000000


	//----- nvinfo : EIATTR_MIN_STACK_SIZE
	.align		4
.L_31:
        /*00c0*/ 	.byte	0x04, 0x12
        /*00c2*/ 	.short	(.L_33 - .L_32)
	.align		4
.L_32:
        /*00c4*/ 	.word	index@(_Z11gpu_Reduce3PfS_)
        /*00c8*/ 	.word	0x00000000


	//----- nvinfo : EIATTR_MIN_STACK_SIZE
	.align		4
.L_33:
        /*00cc*/ 	.byte	0x04, 0x12
        /*00ce*/ 	.short	(.L_35 - .L_34)
	.align		4
.L_34:
        /*00d0*/ 	.word	index@(_Z11gpu_Reduce2PfS_)
        /*00d4*/ 	.word	0x00000000


	//----- nvinfo : EIATTR_MIN_STACK_SIZE
	.align		4
.L_35:
        /*00d8*/ 	.byte	0x04, 0x12
        /*00da*/ 	.short	(.L_37 - .L_36)
	.align		4
.L_36:
        /*00dc*/ 	.word	index@(_Z11gpu_Reduce1PfS_)
        /*00e0*/ 	.word	0x00000000


	//----- nvinfo : EIATTR_MIN_STACK_SIZE
	.align		4
.L_37:
        /*00e4*/ 	.byte	0x04, 0x12
        /*00e6*/ 	.short	(.L_39 - .L_38)
	.align		4
.L_38:
        /*00e8*/ 	.word	index@(_Z11gpu_Reduce0PfS_i)
        /*00ec*/ 	.word	0x00000000


	//----- nvinfo : EIATTR_MIN_STACK_SIZE
	.align		4
.L_39:
        /*00f0*/ 	.byte	0x04, 0x12
        /*00f2*/ 	.short	(.L_41 - .L_40)
	.align		4
.L_40:
        /*00f4*/ 	.word	index@(_Z9gpu_Heat0PfS_S_i)
        /*00f8*/ 	.word	0x00000000
.L_41:


//--------------------- .nv.compat                --------------------------
	.section	.nv.compat,"",@"SHT_CUDA_COMPAT_INFO"
	.align	4
        /*0000*/ 	.byte	0x02, 0x09, 0x00, 0x00, 0x02, 0x02, 0x01, 0x00, 0x02, 0x05, 0x05, 0x00, 0x03, 0x07, 0x01, 0x01
        /*0010*/ 	.byte	0x02, 0x03, 0x00, 0x00, 0x02, 0x06, 0x01, 0x00, 0x04, 0x0b, 0x08, 0x00, 0x01, 0x00, 0x00, 0x00
        /*0020*/ 	.byte	0x00, 0x00, 0x00, 0x00


//--------------------- .nv.info._Z11gpu_Reduce5PfS_ --------------------------
	.section	.nv.info._Z11gpu_Reduce5PfS_,"",@"SHT_CUDA_INFO"
	.sectionflags	@""
	.align	4


	//----- nvinfo : EIATTR_CUDA_API_VERSION
	.align		4
        /*0000*/ 	.byte	0x04, 0x37
        /*0002*/ 	.short	(.L_43 - .L_42)
.L_42:
        /*0004*/ 	.word	0x00000082


	//----- nvinfo : EIATTR_KPARAM_INFO
	.align		4
.L_43:
        /*0008*/ 	.byte	0x04, 0x17
        /*000a*/ 	.short	(.L_45 - .L_44)
.L_44:
        /*000c*/ 	.word	0x00000000
        /*0010*/ 	.short	0x0001
        /*0012*/ 	.short	0x0008
        /*0014*/ 	.byte	0x00, 0xf5, 0x21, 0x00


	//----- nvinfo : EIATTR_KPARAM_INFO
	.align		4
.L_45:
        /*0018*/ 	.byte	0x04, 0x17
        /*001a*/ 	.short	(.L_47 - .L_46)
.L_46:
        /*001c*/ 	.word	0x00000000
        /*0020*/ 	.short	0x0000
        /*0022*/ 	.short	0x0000
        /*0024*/ 	.byte	0x00, 0xf5, 0x21, 0x00


	//----- nvinfo : EIATTR_SPARSE_MMA_MASK
	.align		4
.L_47:
        /*0028*/ 	.byte	0x03, 0x50
        /*002a*/ 	.short	0x0000


	//----- nvinfo : EIATTR_MAXREG_COUNT
	.align		4
        /*002c*/ 	.byte	0x03, 0x1b
        /*002e*/ 	.short	0x00ff


	//----- nvinfo : EIATTR_NUM_BARRIERS
	.align		4
        /*0030*/ 	.byte	0x02, 0x4c
        /*0032*/ 	.byte	0x01
	.zero		1


	//----- nvinfo : EIATTR_MERCURY_ISA_VERSION
	.align		4
        /*0034*/ 	.byte	0x03, 0x5f
        /*0036*/ 	.short	0x0101


	//----- nvinfo : EIATTR_VRC_CTA_INIT_COUNT
	.align		4
        /*0038*/ 	.byte	0x02, 0x4a
	.zero		1
	.zero		1


	//----- nvinfo : EIATTR_EXIT_INSTR_OFFSETS
	.align		4
        /*003c*/ 	.byte	0x04, 0x1c
        /*003e*/ 	.short	(.L_49 - .L_48)


	//   ....[0]....
.L_48:
        /*0040*/ 	.word	0x00000240


	//   ....[1]....
        /*0044*/ 	.word	0x000003e0


	//   ....[2]....
        /*0048*/ 	.word	0x00000460


	//----- nvinfo : EIATTR_CBANK_PARAM_SIZE
	.align		4
.L_49:
        /*004c*/ 	.byte	0x03, 0x19
        /*004e*/ 	.short	0x0010


	//----- nvinfo : EIATTR_PARAM_CBANK
	.align		4
        /*0050*/ 	.byte	0x04, 0x0a
        /*0052*/ 	.short	(.L_51 - .L_50)
	.align		4
.L_50:
        /*0054*/ 	.word	index@(.nv.constant0._Z11gpu_Reduce5PfS_)
        /*0058*/ 	.short	0x0380
        /*005a*/ 	.short	0x0010


	//----- nvinfo : EIATTR_SW_WAR
	.align		4
.L_51:
        /*005c*/ 	.byte	0x04, 0x36
        /*005e*/ 	.short	(.L_53 - .L_52)
.L_52:
        /*0060*/ 	.word	0x00000008
.L_53:


//--------------------- .nv.info._Z11gpu_Reduce4PfS_ --------------------------
	.section	.nv.info._Z11gpu_Reduce4PfS_,"",@"SHT_CUDA_INFO"
	.sectionflags	@""
	.align	4


	//----- nvinfo : EIATTR_CUDA_API_VERSION
	.align		4
        /*0000*/ 	.byte	0x04, 0x37
        /*0002*/ 	.short	(.L_55 - .L_54)
.L_54:
        /*0004*/ 	.word	0x00000082


	//----- nvinfo : EIATTR_KPARAM_INFO
	.align		4
.L_55:
        /*0008*/ 	.byte	0x04, 0x17
        /*000a*/ 	.short	(.L_57 - .L_56)
.L_56:
        /*000c*/ 	.word	0x00000000
        /*0010*/ 	.short	0x0001
        /*0012*/ 	.short	0x0008
        /*0014*/ 	.byte	0x00, 0xf5, 0x21, 0x00


	//----- nvinfo : EIATTR_KPARAM_INFO
	.align		4
.L_57:
        /*0018*/ 	.byte	0x04, 0x17
        /*001a*/ 	.short	(.L_59 - .L_58)
.L_58:
        /*001c*/ 	.word	0x00000000
        /*0020*/ 	.short	0x0000
        /*0022*/ 	.short	0x0000
        /*0024*/ 	.byte	0x00, 0xf5, 0x21, 0x00


	//----- nvinfo : EIATTR_SPARSE_MMA_MASK
	.align		4
.L_59:
        /*0028*/ 	.byte	0x03, 0x50
        /*002a*/ 	.short	0x0000


	//----- nvinfo : EIATTR_MAXREG_COUNT
	.align		4
        /*002c*/ 	.byte	0x03, 0x1b
        /*002e*/ 	.short	0x00ff


	//----- nvinfo : EIATTR_NUM_BARRIERS
	.align		4
        /*0030*/ 	.byte	0x02, 0x4c
        /*0032*/ 	.byte	0x01
	.zero		1


	//----- nvinfo : EIATTR_MERCURY_ISA_VERSION
	.align		4
        /*0034*/ 	.byte	0x03, 0x5f
        /*0036*/ 	.short	0x0101


	//----- nvinfo : EIATTR_VRC_CTA_INIT_COUNT
	.align		4
        /*0038*/ 	.byte	0x02, 0x4a
	.zero		1
	.zero		1


	//----- nvinfo : EIATTR_EXIT_INSTR_OFFSETS
	.align		4
        /*003c*/ 	.byte	0x04, 0x1c
        /*003e*/ 	.short	(.L_61 - .L_60)


	//   ....[0]....
.L_60:
        /*0040*/ 	.word	0x00000240


	//   ....[1]....
        /*0044*/ 	.word	0x000002c0


	//----- nvinfo : EIATTR_CBANK_PARAM_SIZE
	.align		4
.L_61:
        /*0048*/ 	.byte	0x03, 0x19
        /*004a*/ 	.short	0x0010


	//----- nvinfo : EIATTR_PARAM_CBANK
	.align		4
        /*004c*/ 	.byte	0x04, 0x0a
        /*004e*/ 	.short	(.L_63 - .L_62)
	.align		4
.L_62:
        /*0050*/ 	.word	index@(.nv.constant0._Z11gpu_Reduce4PfS_)
        /*0054*/ 	.short	0x0380
        /*0056*/ 	.short	0x0010


	//----- nvinfo : EIATTR_SW_WAR
	.align		4
.L_63:
        /*0058*/ 	.byte	0x04, 0x36
        /*005a*/ 	.short	(.L_65 - .L_64)
.L_64:
        /*005c*/ 	.word	0x00000008
.L_65:


//--------------------- .nv.info._Z11gpu_Reduce3PfS_ --------------------------
	.section	.nv.info._Z11gpu_Reduce3PfS_,"",@"SHT_CUDA_INFO"
	.sectionflags	@""
	.align	4


	//----- nvinfo : EIATTR_CUDA_API_VERSION
	.align		4
        /*0000*/ 	.byte	0x04, 0x37
        /*0002*/ 	.short	(.L_67 - .L_66)
.L_66:
        /*0004*/ 	.word	0x00000082


	//----- nvinfo : EIATTR_KPARAM_INFO
	.align		4
.L_67:
        /*0008*/ 	.byte	0x04, 0x17
        /*000a*/ 	.short	(.L_69 - .L_68)
.L_68:
        /*000c*/ 	.word	0x00000000
        /*0010*/ 	.short	0x0001
        /*0012*/ 	.short	0x0008
        /*0014*/ 	.byte	0x00, 0xf5, 0x21, 0x00


	//----- nvinfo : EIATTR_KPARAM_INFO
	.align		4
.L_69:
        /*0018*/ 	.byte	0x04, 0x17
        /*001a*/ 	.short	(.L_71 - .L_70)
.L_70:
        /*001c*/ 	.word	0x00000000
        /*0020*/ 	.short	0x0000
        /*0022*/ 	.short	0x0000
        /*0024*/ 	.byte	0x00, 0xf5, 0x21, 0x00


	//----- nvinfo : EIATTR_SPARSE_MMA_MASK
	.align		4
.L_71:
        /*0028*/ 	.byte	0x03, 0x50
        /*002a*/ 	.short	0x0000


	//----- nvinfo : EIATTR_MAXREG_COUNT
	.align		4
        /*002c*/ 	.byte	0x03, 0x1b
        /*002e*/ 	.short	0x00ff


	//----- nvinfo : EIATTR_NUM_BARRIERS
	.align		4
        /*0030*/ 	.byte	0x02, 0x4c
        /*0032*/ 	.byte	0x01
	.zero		1


	//----- nvinfo : EIATTR_MERCURY_ISA_VERSION
	.align		4
        /*0034*/ 	.byte	0x03, 0x5f
        /*0036*/ 	.short	0x0101


	//----- nvinfo : EIATTR_VRC_CTA_INIT_COUNT
	.align		4
        /*0038*/ 	.byte	0x02, 0x4a
	.zero		1
	.zero		1


	//----- nvinfo : EIATTR_EXIT_INSTR_OFFSETS
	.align		4
        /*003c*/ 	.byte	0x04, 0x1c
        /*003e*/ 	.short	(.L_73 - .L_72)


	//   ....[0]....
.L_72:
        /*0040*/ 	.word	0x000001f0


	//   ....[1]....
        /*0044*/ 	.word	0x00000270


	//----- nvinfo : EIATTR_CBANK_PARAM_SIZE
	.align		4
.L_73:
        /*0048*/ 	.byte	0x03, 0x19
        /*004a*/ 	.short	0x0010


	//----- nvinfo : EIATTR_PARAM_CBANK
	.align		4
        /*004c*/ 	.byte	0x04, 0x0a
        /*004e*/ 	.short	(.L_75 - .L_74)
	.align		4
.L_74:
        /*0050*/ 	.word	index@(.nv.constant0._Z11gpu_Reduce3PfS_)
        /*0054*/ 	.short	0x0380
        /*0056*/ 	.short	0x0010


	//----- nvinfo : EIATTR_SW_WAR
	.align		4
.L_75:
        /*0058*/ 	.byte	0x04, 0x36
        /*005a*/ 	.short	(.L_77 - .L_76)
.L_76:
        /*005c*/ 	.word	0x00000008
.L_77:


//--------------------- .nv.info._Z11gpu_Reduce2PfS_ --------------------------
	.section	.nv.info._Z11gpu_Reduce2PfS_,"",@"SHT_CUDA_INFO"
	.sectionflags	@""
	.align	4


	//----- nvinfo : EIATTR_CUDA_API_VERSION
	.align		4
        /*0000*/ 	.byte	0x04, 0x37
        /*0002*/ 	.short	(.L_79 - .L_78)
.L_78:
        /*0004*/ 	.word	0x00000082


	//----- nvinfo : EIATTR_KPARAM_INFO
	.align		4
.L_79:
        /*0008*/ 	.byte	0x04, 0x17
        /*000a*/ 	.short	(.L_81 - .L_80)
.L_80:
        /*000c*/ 	.word	0x00000000
        /*0010*/ 	.short	0x0001
        /*0012*/ 	.short	0x0008
        /*0014*/ 	.byte	0x00, 0xf5, 0x21, 0x00


	//----- nvinfo : EIATTR_KPARAM_INFO
	.align		4
.L_81:
        /*0018*/ 	.byte	0x04, 0x17
        /*001a*/ 	.short	(.L_83 - .L_82)
.L_82:
        /*001c*/ 	.word	0x00000000
        /*0020*/ 	.short	0x0000
        /*0022*/ 	.short	0x0000
        /*0024*/ 	.byte	0x00, 0xf5, 0x21, 0x00


	//----- nvinfo : EIATTR_SPARSE_MMA_MASK
	.align		4
.L_83:
        /*0028*/ 	.byte	0x03, 0x50
        /*002a*/ 	.short	0x0000


	//----- nvinfo : EIATTR_MAXREG_COUNT
	.align		4
        /*002c*/ 	.byte	0x03, 0x1b
        /*002e*/ 	.short	0x00ff


	//----- nvinfo : EIATTR_NUM_BARRIERS
	.align		4
        /*0030*/ 	.byte	0x02, 0x4c
        /*0032*/ 	.byte	0x01
	.zero		1


	//----- nvinfo : EIATTR_MERCURY_ISA_VERSION
	.align		4
        /*0034*/ 	.byte	0x03, 0x5f
        /*0036*/ 	.short	0x0101


	//----- nvinfo : EIATTR_VRC_CTA_INIT_COUNT
	.align		4
        /*0038*/ 	.byte	0x02, 0x4a
	.zero		1
	.zero		1


	//----- nvinfo : EIATTR_EXIT_INSTR_OFFSETS
	.align		4
        /*003c*/ 	.byte	0x04, 0x1c
        /*003e*/ 	.short	(.L_85 - .L_84)


	//   ....[0]....
.L_84:
        /*0040*/ 	.word	0x00000210


	//   ....[1]....
        /*0044*/ 	.word	0x00000290


	//----- nvinfo : EIATTR_CBANK_PARAM_SIZE
	.align		4
.L_85:
        /*0048*/ 	.byte	0x03, 0x19
        /*004a*/ 	.short	0x0010


	//----- nvinfo : EIATTR_PARAM_CBANK
	.align		4
        /*004c*/ 	.byte	0x04, 0x0a
        /*004e*/ 	.short	(.L_87 - .L_86)
	.align		4
.L_86:
        /*0050*/ 	.word	index@(.nv.constant0._Z11gpu_Reduce2PfS_)
        /*0054*/ 	.short	0x0380
        /*0056*/ 	.short	0x0010


	//----- nvinfo : EIATTR_SW_WAR
	.align		4
.L_87:
        /*0058*/ 	.byte	0x04, 0x36
        /*005a*/ 	.short	(.L_89 - .L_88)
.L_88:
        /*005c*/ 	.word	0x00000008
.L_89:


//--------------------- .nv.info._Z11gpu_Reduce1PfS_ --------------------------
	.section	.nv.info._Z11gpu_Reduce1PfS_,"",@"SHT_CUDA_INFO"
	.sectionflags	@""
	.align	4


	//----- nvinfo : EIATTR_CUDA_API_VERSION
	.align		4
        /*0000*/ 	.byte	0x04, 0x37
        /*0002*/ 	.short	(.L_91 - .L_90)
.L_90:
        /*0004*/ 	.word	0x00000082


	//----- nvinfo : EIATTR_KPARAM_INFO
	.align		4
.L_91:
        /*0008*/ 	.byte	0x04, 0x17
        /*000a*/ 	.short	(.L_93 - .L_92)
.L_92:
        /*000c*/ 	.word	0x00000000
        /*0010*/ 	.short	0x0001
        /*0012*/ 	.short	0x0008
        /*0014*/ 	.byte	0x00, 0xf5, 0x21, 0x00


	//----- nvinfo : EIATTR_KPARAM_INFO
	.align		4
.L_93:
        /*0018*/ 	.byte	0x04, 0x17
        /*001a*/ 	.short	(.L_95 - .L_94)
.L_94:
        /*001c*/ 	.word	0x00000000
        /*0020*/ 	.short	0x0000
        /*0022*/ 	.short	0x0000
        /*0024*/ 	.byte	0x00, 0xf5, 0x21, 0x00


	//----- nvinfo : EIATTR_SPARSE_MMA_MASK
	.align		4
.L_95:
        /*0028*/ 	.byte	0x03, 0x50
        /*002a*/ 	.short	0x0000


	//----- nvinfo : EIATTR_MAXREG_COUNT
	.align		4
        /*002c*/ 	.byte	0x03, 0x1b
        /*002e*/ 	.short	0x00ff


	//----- nvinfo : EIATTR_NUM_BARRIERS
	.align		4
        /*0030*/ 	.byte	0x02, 0x4c
        /*0032*/ 	.byte	0x01
	.zero		1


	//----- nvinfo : EIATTR_MERCURY_ISA_VERSION
	.align		4
        /*0034*/ 	.byte	0x03, 0x5f
        /*0036*/ 	.short	0x0101


	//----- nvinfo : EIATTR_VRC_CTA_INIT_COUNT
	.align		4
        /*0038*/ 	.byte	0x02, 0x4a
	.zero		1
	.zero		1


	//----- nvinfo : EIATTR_EXIT_INSTR_OFFSETS
	.align		4
        /*003c*/ 	.byte	0x04, 0x1c
        /*003e*/ 	.short	(.L_97 - .L_96)


	//   ....[0]....
.L_96:
        /*0040*/ 	.word	0x000001f0


	//   ....[1]....
        /*0044*/ 	.word	0x00000270


	//----- nvinfo : EIATTR_CBANK_PARAM_SIZE
	.align		4
.L_97:
        /*0048*/ 	.byte	0x03, 0x19
        /*004a*/ 	.short	0x0010


	//----- nvinfo : EIATTR_PARAM_CBANK
	.align		4
        /*004c*/ 	.byte	0x04, 0x0a
        /*004e*/ 	.short	(.L_99 - .L_98)
	.align		4
.L_98:
        /*0050*/ 	.word	index@(.nv.constant0._Z11gpu_Reduce1PfS_)
        /*0054*/ 	.short	0x0380
        /*0056*/ 	.short	0x0010


	//----- nvinfo : EIATTR_SW_WAR
	.align		4
.L_99:
        /*0058*/ 	.byte	0x04, 0x36
        /*005a*/ 	.short	(.L_101 - .L_100)
.L_100:
        /*005c*/ 	.word	0x00000008
.L_101:


//--------------------- .nv.info._Z11gpu_Reduce0PfS_i --------------------------
	.section	.nv.info._Z11gpu_Reduce0PfS_i,"",@"SHT_CUDA_INFO"
	.sectionflags	@""
	.align	4


	//----- nvinfo : EIATTR_CUDA_API_VERSION
	.align		4
        /*0000*/ 	.byte	0x04, 0x37
        /*0002*/ 	.short	(.L_103 - .L_102)
.L_102:
        /*0004*/ 	.word	0x00000082


	//----- nvinfo : EIATTR_KPARAM_INFO
	.align		4
.L_103:
        /*0008*/ 	.byte	0x04, 0x17
        /*000a*/ 	.short	(.L_105 - .L_104)
.L_104:
        /*000c*/ 	.word	0x00000000
        /*0010*/ 	.short	0x0002
        /*0012*/ 	.short	0x0010
        /*0014*/ 	.byte	0x00, 0xf0, 0x11, 0x00


	//----- nvinfo : EIATTR_KPARAM_INFO
	.align		4
.L_105:
        /*0018*/ 	.byte	0x04, 0x17
        /*001a*/ 	.short	(.L_107 - .L_106)
.L_106:
        /*001c*/ 	.word	0x00000000
        /*0020*/ 	.short	0x0001
        /*0022*/ 	.short	0x0008
        /*0024*/ 	.byte	0x00, 0xf5, 0x21, 0x00


	//----- nvinfo : EIATTR_KPARAM_INFO
	.align		4
.L_107:
        /*0028*/ 	.byte	0x04, 0x17
        /*002a*/ 	.short	(.L_109 - .L_108)
.L_108:
        /*002c*/ 	.word	0x00000000
        /*0030*/ 	.short	0x0000
        /*0032*/ 	.short	0x0000
        /*0034*/ 	.byte	0x00, 0xf5, 0x21, 0x00


	//----- nvinfo : EIATTR_SPARSE_MMA_MASK
	.align		4
.L_109:
        /*0038*/ 	.byte	0x03, 0x50
        /*003a*/ 	.short	0x0000


	//----- nvinfo : EIATTR_MAXREG_COUNT
	.align		4
        /*003c*/ 	.byte	0x03, 0x1b
        /*003e*/ 	.short	0x00ff


	//----- nvinfo : EIATTR_NUM_BARRIERS
	.align		4
        /*0040*/ 	.byte	0x02, 0x4c
        /*0042*/ 	.byte	0x01
	.zero		1


	//----- nvinfo : EIATTR_MERCURY_ISA_VERSION
	.align		4
        /*0044*/ 	.byte	0x03, 0x5f
        /*0046*/ 	.short	0x0101


	//----- nvinfo : EIATTR_VRC_CTA_INIT_COUNT
	.align		4
        /*0048*/ 	.byte	0x02, 0x4a
	.zero		1
	.zero		1


	//----- nvinfo : EIATTR_EXIT_INSTR_OFFSETS
	.align		4
        /*004c*/ 	.byte	0x04, 0x1c
        /*004e*/ 	.short	(.L_111 - .L_110)


	//   ....[0]....
.L_110:
        /*0050*/ 	.word	0x00000070


	//   ....[1]....
        /*0054*/ 	.word	0x00000280


	//   ....[2]....
        /*0058*/ 	.word	0x00000300


	//----- nvinfo : EIATTR_CRS_STACK_SIZE
	.align		4
.L_111:
        /*005c*/ 	.byte	0x04, 0x1e
        /*005e*/ 	.short	(.L_113 - .L_112)
.L_112:
        /*0060*/ 	.word	0x00000000


	//----- nvinfo : EIATTR_CBANK_PARAM_SIZE
	.align		4
.L_113:
        /*0064*/ 	.byte	0x03, 0x19
        /*0066*/ 	.short	0x0014


	//----- nvinfo : EIATTR_PARAM_CBANK
	.align		4
        /*0068*/ 	.byte	0x04, 0x0a
        /*006a*/ 	.short	(.L_115 - .L_114)
	.align		4
.L_114:
        /*006c*/ 	.word	index@(.nv.constant0._Z11gpu_Reduce0PfS_i)
        /*0070*/ 	.short	0x0380
        /*0072*/ 	.short	0x0014


	//----- nvinfo : EIATTR_SW_WAR
	.align		4
.L_115:
        /*0074*/ 	.byte	0x04, 0x36
        /*0076*/ 	.short	(.L_117 - .L_116)
.L_116:
        /*0078*/ 	.word	0x00000008
.L_117:


//--------------------- .nv.info._Z9gpu_Heat0PfS_S_i --------------------------
	.section	.nv.info._Z9gpu_Heat0PfS_S_i,"",@"SHT_CUDA_INFO"
	.sectionflags	@""
	.align	4


	//----- nvinfo : EIATTR_CUDA_API_VERSION
	.align		4
        /*0000*/ 	.byte	0x04, 0x37
        /*0002*/ 	.short	(.L_119 - .L_118)
.L_118:
        /*0004*/ 	.word	0x00000082


	//----- nvinfo : EIATTR_KPARAM_INFO
	.align		4
.L_119:
        /*0008*/ 	.byte	0x04, 0x17
        /*000a*/ 	.short	(.L_121 - .L_120)
.L_120:
        /*000c*/ 	.word	0x00000000
        /*0010*/ 	.short	0x0003
        /*0012*/ 	.short	0x0018
        /*0014*/ 	.byte	0x00, 0xf0, 0x11, 0x00


	//----- nvinfo : EIATTR_KPARAM_INFO
	.align		4
.L_121:
        /*0018*/ 	.byte	0x04, 0x17
        /*001a*/ 	.short	(.L_123 - .L_122)
.L_122:
        /*001c*/ 	.word	0x00000000
        /*0020*/ 	.short	0x0002
        /*0022*/ 	.short	0x0010
        /*0024*/ 	.byte	0x00, 0xf5, 0x21, 0x00


	//----- nvinfo : EIATTR_KPARAM_INFO
	.align		4
.L_123:
        /*0028*/ 	.byte	0x04, 0x17
        /*002a*/ 	.short	(.L_125 - .L_124)
.L_124:
        /*002c*/ 	.word	0x00000000
        /*0030*/ 	.short	0x0001
        /*0032*/ 	.short	0x0008
        /*0034*/ 	.byte	0x00, 0xf5, 0x21, 0x00


	//----- nvinfo : EIATTR_KPARAM_INFO
	.align		4
.L_125:
        /*0038*/ 	.byte	0x04, 0x17
        /*003a*/ 	.short	(.L_127 - .L_126)
.L_126:
        /*003c*/ 	.word	0x00000000
        /*0040*/ 	.short	0x0000
        /*0042*/ 	.short	0x0000
        /*0044*/ 	.byte	0x00, 0xf5, 0x21, 0x00


	//----- nvinfo : EIATTR_SPARSE_MMA_MASK
	.align		4
.L_127:
        /*0048*/ 	.byte	0x03, 0x50
        /*004a*/ 	.short	0x0000


	//----- nvinfo : EIATTR_MAXREG_COUNT
	.align		4
        /*004c*/ 	.byte	0x03, 0x1b
        /*004e*/ 	.short	0x00ff


	//----- nvinfo : EIATTR_MERCURY_ISA_VERSION
	.align		4
        /*0050*/ 	.byte	0x03, 0x5f
        /*0052*/ 	.short	0x0101


	//----- nvinfo : EIATTR_VRC_CTA_INIT_COUNT
	.align		4
        /*0054*/ 	.byte	0x02, 0x4a
	.zero		1
	.zero		1


	//----- nvinfo : EIATTR_EXIT_INSTR_OFFSETS
	.align		4
        /*0058*/ 	.byte	0x04, 0x1c
        /*005a*/ 	.short	(.L_129 - .L_128)


	//   ....[0]....
.L_128:
        /*005c*/ 	.word	0x000000f0


	//   ....[1]....
        /*0060*/ 	.word	0x00000320


	//----- nvinfo : EIATTR_CBANK_PARAM_SIZE
	.align		4
.L_129:
        /*0064*/ 	.byte	0x03, 0x19
        /*0066*/ 	.short	0x001c


	//----- nvinfo : EIATTR_PARAM_CBANK
	.align		4
        /*0068*/ 	.byte	0x04, 0x0a
        /*006a*/ 	.short	(.L_131 - .L_130)
	.align		4
.L_130:
        /*006c*/ 	.word	index@(.nv.constant0._Z9gpu_Heat0PfS_S_i)
        /*0070*/ 	.short	0x0380
        /*0072*/ 	.short	0x001c


	//----- nvinfo : EIATTR_SW_WAR
	.align		4
.L_131:
        /*0074*/ 	.byte	0x04, 0x36
        /*0076*/ 	.short	(.L_133 - .L_132)
.L_132:
        /*0078*/ 	.word	0x00000008
.L_133:


//--------------------- .nv.callgraph             --------------------------
	.section	.nv.callgraph,"",@"SHT_CUDA_CALLGRAPH"
	.align	4
	.sectionentsize	8
	.align		4
        /*0000*/ 	.word	0x00000000
	.align		4
        /*0004*/ 	.word	0xffffffff
	.align		4
        /*0008*/ 	.word	0x00000000
	.align		4
        /*000c*/ 	.word	0xfffffffe
	.align		4
        /*0010*/ 	.word	0x00000000
	.align		4
        /*0014*/ 	.word	0xfffffffd
	.align		4
        /*0018*/ 	.word	0x00000000
	.align		4
        /*001c*/ 	.word	0xfffffffc


//--------------------- .text._Z11gpu_Reduce5PfS_ --------------------------
	.section	.text._Z11gpu_Reduce5PfS_,"ax",@progbits
	.align	128
        .global         _Z11gpu_Reduce5PfS_
        .type           _Z11gpu_Reduce5PfS_,@function
        .size           _Z11gpu_Reduce5PfS_,(.L_x_19 - _Z11gpu_Reduce5PfS_)
        .other          _Z11gpu_Reduce5PfS_,@"STO_CUDA_ENTRY STV_DEFAULT"
_Z11gpu_Reduce5PfS_:
.text._Z11gpu_Reduce5PfS_:
[----:B------:R-:W-:Y:S01]  /*0000*/  LDC R1, c[0x0][0x37c] ;  /* 0x0000df00ff017b82 */ /* 0x000fe20000000800 */
[----:B------:R-:W0:Y:S01]  /*0010*/  S2R R0, SR_CTAID.X ;  /* 0x0000000000007919 */ /* 0x000e220000002500 */
[----:B------:R-:W0:Y:S06]  /*0020*/  LDCU UR4, c[0x0][0x360] ;  /* 0x00006c00ff0477ac */ /* 0x000e2c0008000800 */
[----:B------:R-:W1:Y:S01]  /*0030*/  LDC.64 R6, c[0x0][0x380] ;  /* 0x0000e000ff067b82 */ /* 0x000e620000000a00 */
[----:B------:R-:W2:Y:S01]  /*0040*/  S2R R2, SR_TID.X ;  /* 0x0000000000027919 */ /* 0x000ea20000002100 */
[----:B------:R-:W3:Y:S01]  /*0050*/  LDCU.64 UR6, c[0x0][0x358] ;  /* 0x00006b00ff0677ac */ /* 0x000ee20008000a00 */
[----:B0-----:R-:W-:-:S05]  /*0060*/  IMAD R3, R0, UR4, RZ ;  /* 0x0000000400037c24 */ /* 0x001fca000f8e02ff */
[----:B--2---:R-:W-:-:S04]  /*0070*/  LEA R3, R3, R2, 0x1 ;  /* 0x0000000203037211 */ /* 0x004fc800078e08ff */
[C---:B------:R-:W-:Y:S01]  /*0080*/  IADD3 R9, PT, PT, R3.reuse, UR4, RZ ;  /* 0x0000000403097c10 */ /* 0x040fe2000fffe0ff */
[----:B-1----:R-:W-:-:S04]  /*0090*/  IMAD.WIDE.U32 R4, R3, 0x4, R6 ;  /* 0x0000000403047825 */ /* 0x002fc800078e0006 */
[----:B------:R-:W-:Y:S02]  /*00a0*/  IMAD.WIDE.U32 R6, R9, 0x4, R6 ;  /* 0x0000000409067825 */ /* 0x000fe400078e0006 */
[----:B---3--:R-:W2:Y:S04]  /*00b0*/  LDG.E R4, desc[UR6][R4.64] ;  /* 0x0000000604047981 */ /* 0x008ea8000c1e1900 */
[----:B------:R-:W2:Y:S01]  /*00c0*/  LDG.E R7, desc[UR6][R6.64] ;  /* 0x0000000606077981 */ /* 0x000ea2000c1e1900 */
[----:B------:R-:W0:Y:S01]  /*00d0*/  I2F.F64.U32 R8, UR4 ;  /* 0x0000000400087d12 */ /* 0x000e220008201800 */
[----:B------:R-:W1:Y:S01]  /*00e0*/  S2UR UR5, SR_CgaCtaId ;  /* 0x00000000000579c3 */ /* 0x000e620000008800 */
[----:B------:R-:W-:Y:S01]  /*00f0*/  UMOV UR4, 0x400 ;  /* 0x0000040000047882 */ /* 0x000fe20000000000 */
[----:B------:R-:W-:Y:S01]  /*0100*/  ISETP.GT.U32.AND P0, PT, R2, 0x1f, PT ;  /* 0x0000001f0200780c */ /* 0x000fe20003f04070 */
[----:B0-----:R-:W-:-:S10]  /*0110*/  DMUL R8, R8, 0.5 ;  /* 0x3fe0000008087828 */ /* 0x001fd40000000000 */
[----:B------:R-:W0:Y:S01]  /*0120*/  F2I.U32.F64.TRUNC R8, R8 ;  /* 0x0000000800087311 */ /* 0x000e22000030d000 */
[----:B-1----:R-:W-:Y:S01]  /*0130*/  ULEA UR4, UR5, UR4, 0x18 ;  /* 0x0000000405047291 */ /* 0x002fe2000f8ec0ff */
[----:B0-----:R-:W-:Y:S01]  /*0140*/  ISETP.GE.U32.AND P1, PT, R8, 0x21, PT ;  /* 0x000000210800780c */ /* 0x001fe20003f26070 */
[----:B--2---:R-:W-:-:S04]  /*0150*/  FADD R3, R4, R7 ;  /* 0x0000000704037221 */ /* 0x004fc80000000000 */
[----:B------:R-:W-:-:S05]  /*0160*/  LEA R4, R2, UR4, 0x2 ;  /* 0x0000000402047c11 */ /* 0x000fca000f8e10ff */
[----:B------:R0:W-:Y:S01]  /*0170*/  STS [R4], R3 ;  /* 0x0000000304007388 */ /* 0x0001e20000000800 */
[----:B------:R-:W-:Y:S06]  /*0180*/  BAR.SYNC.DEFER_BLOCKING 0x0 ;  /* 0x0000000000007b1d */ /* 0x000fec0000010000 */
[----:B------:R-:W-:Y:S05]  /*0190*/  @!P1 BRA `(.L_x_0) ;  /* 0x0000000000289947 */ /* 0x000fea0003800000 */
.L_x_1:
[----:B------:R-:W-:-:S13]  /*01a0*/  ISETP.GE.U32.AND P1, PT, R2, R8, PT ;  /* 0x000000080200720c */ /* 0x000fda0003f26070 */
[----:B0-----:R-:W-:Y:S01]  /*01b0*/  @!P1 LEA R3, R8, R4, 0x2 ;  /* 0x0000000408039211 */ /* 0x001fe200078e10ff */
[----:B------:R-:W-:Y:S05]  /*01c0*/  @!P1 LDS R6, [R4] ;  /* 0x0000000004069984 */ /* 0x000fea0000000800 */
[----:B------:R-:W0:Y:S02]  /*01d0*/  @!P1 LDS R3, [R3] ;  /* 0x0000000003039984 */ /* 0x000e240000000800 */
[----:B0-----:R-:W-:-:S05]  /*01e0*/  @!P1 FADD R5, R3, R6 ;  /* 0x0000000603059221 */ /* 0x001fca0000000000 */
[----:B------:R1:W-:Y:S01]  /*01f0*/  @!P1 STS [R4], R5 ;  /* 0x0000000504009388 */ /* 0x0003e20000000800 */
[----:B------:R-:W-:Y:S01]  /*0200*/  BAR.SYNC.DEFER_BLOCKING 0x0 ;  /* 0x0000000000007b1d */ /* 0x000fe20000010000 */
[----:B------:R-:W-:Y:S02]  /*0210*/  ISETP.GT.U32.AND P1, PT, R8, 0x41, PT ;  /* 0x000000410800780c */ /* 0x000fe40003f24070 */
[----:B------:R-:W-:-:S11]  /*0220*/  SHF.R.U32.HI R8, RZ, 0x1, R8 ;  /* 0x00000001ff087819 */ /* 0x000fd60000011608 */
[----:B-1----:R-:W-:Y:S05]  /*0230*/  @P1 BRA `(.L_x_1) ;  /* 0xfffffffc00d81947 */ /* 0x002fea000383ffff */
.L_x_0:
[----:B------:R-:W-:Y:S05]  /*0240*/  @P0 EXIT ;  /* 0x000000000000094d */ /* 0x000fea0003800000 */
[----:B0-----:R-:W-:Y:S01]  /*0250*/  LDS R3, [R4+0x80] ;  /* 0x0000800004037984 */ /* 0x001fe20000000800 */
[----:B------:R-:W-:-:S03]  /*0260*/  ISETP.NE.AND P0, PT, R2, RZ, PT ;  /* 0x000000ff0200720c */ /* 0x000fc60003f05270 */
[----:B------:R-:W0:Y:S02]  /*0270*/  LDS R6, [R4] ;  /* 0x0000000004067984 */ /* 0x000e240000000800 */
[----:B0-----:R-:W-:-:S05]  /*0280*/  FADD R3, R3, R6 ;  /* 0x0000000603037221 */ /* 0x001fca0000000000 */
[----:B------:R-:W-:Y:S04]  /*0290*/  STS [R4], R3 ;  /* 0x0000000304007388 */ /* 0x000fe80000000800 */
[----:B------:R-:W-:Y:S04]  /*02a0*/  LDS R5, [R4+0x40] ;  /* 0x0000400004057984 */ /* 0x000fe80000000800 */
        /* <DEDUP_REMOVED lines=18> */
[----:B------:R0:W-:Y:S01]  /*03d0*/  STS [R4], R5 ;  /* 0x0000000504007388 */ /* 0x0001e20000000800 */
[----:B------:R-:W-:Y:S05]  /*03e0*/  @P0 EXIT ;  /* 0x000000000000094d */ /* 0x000fea0003800000 */
[----:B------:R-:W1:Y:S01]  /*03f0*/  S2UR UR5, SR_CgaCtaId ;  /* 0x00000000000579c3 */ /* 0x000e620000008800 */
[----:B------:R-:W-:-:S07]  /*0400*/  UMOV UR4, 0x400 ;  /* 0x0000040000047882 */ /* 0x000fce0000000000 */
[----:B------:R-:W2:Y:S01]  /*0410*/  LDC.64 R2, c[0x0][0x388] ;  /* 0x0000e200ff027b82 */ /* 0x000ea20000000a00 */
[----:B-1----:R-:W-:Y:S01]  /*0420*/  ULEA UR4, UR5, UR4, 0x18 ;  /* 0x0000000405047291 */ /* 0x002fe2000f8ec0ff */
[----:B--2---:R-:W-:-:S08]  /*0430*/  IMAD.WIDE.U32 R2, R0, 0x4, R2 ;  /* 0x0000000400027825 */ /* 0x004fd000078e0002 */
[----:B0-----:R-:W0:Y:S04]  /*0440*/  LDS R5, [UR4] ;  /* 0x00000004ff057984 */ /* 0x001e280008000800 */
[----:B0-----:R-:W-:Y:S01]  /*0450*/  STG.E desc[UR6][R2.64], R5 ;  /* 0x0000000502007986 */ /* 0x001fe2000c101906 */
[----:B------:R-:W-:Y:S05]  /*0460*/  EXIT ;  /* 0x000000000000794d */ /* 0x000fea0003800000 */
.L_x_2:
[----:B------:R-:W-:-:S00]  /*0470*/  BRA `(.L_x_2) ;  /* 0xfffffffc00fc7947 */ /* 0x000fc0000383ffff */
[----:B------:R-:W-:-:S00]  /*0480*/  NOP ;  /* 0x0000000000007918 */ /* 0x000fc00000000000 */
[----:B------:R-:W-:-:S00]  /*0490*/  NOP ;  /* 0x0000000000007918 */ /* 0x000fc00000000000 */
[----:B------:R-:W-:-:S00]  /*04a0*/  NOP ;  /* 0x0000000000007918 */ /* 0x000fc00000000000 */
[----:B------:R-:W-:-:S00]  /*04b0*/  NOP ;  /* 0x0000000000007918 */ /* 0x000fc00000000000 */
[----:B------:R-:W-:-:S00]  /*04c0*/  NOP ;  /* 0x0000000000007918 */ /* 0x000fc00000000000 */
[----:B------:R-:W-:-:S00]  /*04d0*/  NOP ;  /* 0x0000000000007918 */ /* 0x000fc00000000000 */
[----:B------:R-:W-:-:S00]  /*04e0*/  NOP ;  /* 0x0000000000007918 */ /* 0x000fc00000000000 */
[----:B------:R-:W-:-:S00]  /*04f0*/  NOP ;  /* 0x0000000000007918 */ /* 0x000fc00000000000 */
.L_x_19:


//--------------------- .text._Z11gpu_Reduce4PfS_ --------------------------
	.section	.text._Z11gpu_Reduce4PfS_,"ax",@progbits
	.align	128
        .global         _Z11gpu_Reduce4PfS_
        .type           _Z11gpu_Reduce4PfS_,@function
        .size           _Z11gpu_Reduce4PfS_,(.L_x_20 - _Z11gpu_Reduce4PfS_)
        .other          _Z11gpu_Reduce4PfS_,@"STO_CUDA_ENTRY STV_DEFAULT"
_Z11gpu_Reduce4PfS_:
.text._Z11gpu_Reduce4PfS_:
        /* <DEDUP_REMOVED lines=11> */
[----:B---3--:R0:W2:Y:S04]  /*00b0*/  LDG.E R2, desc[UR6][R2.64] ;  /* 0x0000000602027981 */ /* 0x0080a8000c1e1900 */
[----:B------:R-:W2:Y:S01]  /*00c0*/  LDG.E R5, desc[UR6][R4.64] ;  /* 0x0000000604057981 */ /* 0x000ea2000c1e1900 */
[----:B------:R-:W1:Y:S01]  /*00d0*/  I2F.F64.U32 R6, UR4 ;  /* 0x0000000400067d12 */ /* 0x000e620008201800 */
[----:B------:R-:W3:Y:S01]  /*00e0*/  S2UR UR5, SR_CgaCtaId ;  /* 0x00000000000579c3 */ /* 0x000ee20000008800 */
[----:B------:R-:W-:Y:S01]  /*00f0*/  UMOV UR4, 0x400 ;  /* 0x0000040000047882 */ /* 0x000fe20000000000 */
[----:B------:R-:W-:Y:S01]  /*0100*/  ISETP.NE.AND P0, PT, R9, RZ, PT ;  /* 0x000000ff0900720c */ /* 0x000fe20003f05270 */
[----:B-1----:R-:W-:-:S10]  /*0110*/  DMUL R6, R6, 0.5 ;  /* 0x3fe0000006067828 */ /* 0x002fd40000000000 */
[----:B------:R-:W1:Y:S01]  /*0120*/  F2I.U32.F64.TRUNC R6, R6 ;  /* 0x0000000600067311 */ /* 0x000e62000030d000 */
[----:B---3--:R-:W-:-:S06]  /*0130*/  ULEA UR4, UR5, UR4, 0x18 ;  /* 0x0000000405047291 */ /* 0x008fcc000f8ec0ff */
[----:B0-----:R-:W-:Y:S02]  /*0140*/  LEA R3, R9, UR4, 0x2 ;  /* 0x0000000409037c11 */ /* 0x001fe4000f8e10ff */
[----:B-1----:R-:W-:Y:S01]  /*0150*/  ISETP.NE.AND P1, PT, R6, RZ, PT ;  /* 0x000000ff0600720c */ /* 0x002fe20003f25270 */
[----:B--2---:R-:W-:-:S05]  /*0160*/  FADD R0, R2, R5 ;  /* 0x0000000502007221 */ /* 0x004fca0000000000 */
[----:B------:R0:W-:Y:S01]  /*0170*/  STS [R3], R0 ;  /* 0x0000000003007388 */ /* 0x0001e20000000800 */
[----:B------:R-:W-:Y:S06]  /*0180*/  BAR.SYNC.DEFER_BLOCKING 0x0 ;  /* 0x0000000000007b1d */ /* 0x000fec0000010000 */
[----:B------:R-:W-:Y:S05]  /*0190*/  @!P1 BRA `(.L_x_3) ;  /* 0x0000000000289947 */ /* 0x000fea0003800000 */
.L_x_4:
        /* <DEDUP_REMOVED lines=10> */
.L_x_3:
[----:B------:R-:W-:Y:S05]  /*0240*/  @P0 EXIT ;  /* 0x000000000000094d */ /* 0x000fea0003800000 */
[----:B------:R-:W1:Y:S01]  /*0250*/  S2UR UR5, SR_CgaCtaId ;  /* 0x00000000000579c3 */ /* 0x000e620000008800 */
[----:B------:R-:W-:-:S07]  /*0260*/  UMOV UR4, 0x400 ;  /* 0x0000040000047882 */ /* 0x000fce0000000000 */
[----:B0-----:R-:W0:Y:S01]  /*0270*/  LDC.64 R2, c[0x0][0x388] ;  /* 0x0000e200ff027b82 */ /* 0x001e220000000a00 */
[----:B-1----:R-:W-:Y:S01]  /*0280*/  ULEA UR4, UR5, UR4, 0x18 ;  /* 0x0000000405047291 */ /* 0x002fe2000f8ec0ff */
[----:B0-----:R-:W-:-:S08]  /*0290*/  IMAD.WIDE.U32 R2, R11, 0x4, R2 ;  /* 0x000000040b027825 */ /* 0x001fd000078e0002 */
[----:B------:R-:W0:Y:S04]  /*02a0*/  LDS R5, [UR4] ;  /* 0x00000004ff057984 */ /* 0x000e280008000800 */
[----:B0-----:R-:W-:Y:S01]  /*02b0*/  STG.E desc[UR6][R2.64], R5 ;  /* 0x0000000502007986 */ /* 0x001fe2000c101906 */
[----:B------:R-:W-:Y:S05]  /*02c0*/  EXIT ;  /* 0x000000000000794d */ /* 0x000fea0003800000 */
.L_x_5:
        /* <DEDUP_REMOVED lines=11> */
.L_x_20:


//--------------------- .text._Z11gpu_Reduce3PfS_ --------------------------
	.section	.text._Z11gpu_Reduce3PfS_,"ax",@progbits
	.align	128
        .global         _Z11gpu_Reduce3PfS_
        .type           _Z11gpu_Reduce3PfS_,@function
        .size           _Z11gpu_Reduce3PfS_,(.L_x_21 - _Z11gpu_Reduce3PfS_)
        .other          _Z11gpu_Reduce3PfS_,@"STO_CUDA_ENTRY STV_DEFAULT"
_Z11gpu_Reduce3PfS_:
.text._Z11gpu_Reduce3PfS_:
[----:B------:R-:W-:Y:S01]  /*0000*/  LDC R1, c[0x0][0x37c] ;  /* 0x0000df00ff017b82 */ /* 0x000fe20000000800 */
[----:B------:R-:W0:Y:S07]  /*0010*/  S2R R9, SR_TID.X ;  /* 0x0000000000097919 */ /* 0x000e2e0000002100 */
[----:B------:R-:W1:Y:S01]  /*0020*/  LDC.64 R2, c[0x0][0x380] ;  /* 0x0000e000ff027b82 */ /* 0x000e620000000a00 */
[----:B------:R-:W0:Y:S01]  /*0030*/  LDCU UR4, c[0x0][0x360] ;  /* 0x00006c00ff0477ac */ /* 0x000e220008000800 */
[----:B------:R-:W0:Y:S01]  /*0040*/  S2R R6, SR_CTAID.X ;  /* 0x0000000000067919 */ /* 0x000e220000002500 */
[----:B------:R-:W2:Y:S01]  /*0050*/  LDCU.64 UR6, c[0x0][0x358] ;  /* 0x00006b00ff0677ac */ /* 0x000ea20008000a00 */
[----:B0-----:R-:W-:-:S04]  /*0060*/  IMAD R5, R6, UR4, R9 ;  /* 0x0000000406057c24 */ /* 0x001fc8000f8e0209 */
[----:B-1----:R-:W-:-:S06]  /*0070*/  IMAD.WIDE.U32 R2, R5, 0x4, R2 ;  /* 0x0000000405027825 */ /* 0x002fcc00078e0002 */
[----:B--2---:R-:W2:Y:S01]  /*0080*/  LDG.E R2, desc[UR6][R2.64] ;  /* 0x0000000602027981 */ /* 0x004ea2000c1e1900 */
[----:B------:R-:W0:Y:S01]  /*0090*/  I2F.F64.U32 R4, UR4 ;  /* 0x0000000400047d12 */ /* 0x000e220008201800 */
[----:B------:R-:W1:Y:S01]  /*00a0*/  S2UR UR5, SR_CgaCtaId ;  /* 0x00000000000579c3 */ /* 0x000e620000008800 */
[----:B------:R-:W-:Y:S01]  /*00b0*/  UMOV UR4, 0x400 ;  /* 0x0000040000047882 */ /* 0x000fe20000000000 */
[----:B------:R-:W-:Y:S01]  /*00c0*/  ISETP.NE.AND P0, PT, R9, RZ, PT ;  /* 0x000000ff0900720c */ /* 0x000fe20003f05270 */
[----:B0-----:R-:W-:-:S10]  /*00d0*/  DMUL R4, R4, 0.5 ;  /* 0x3fe0000004047828 */ /* 0x001fd40000000000 */
[----:B------:R-:W0:Y:S01]  /*00e0*/  F2I.U32.F64.TRUNC R4, R4 ;  /* 0x0000000400047311 */ /* 0x000e22000030d000 */
[----:B-1----:R-:W-:-:S06]  /*00f0*/  ULEA UR4, UR5, UR4, 0x18 ;  /* 0x0000000405047291 */ /* 0x002fcc000f8ec0ff */
[----:B------:R-:W-:Y:S02]  /*0100*/  LEA R7, R9, UR4, 0x2 ;  /* 0x0000000409077c11 */ /* 0x000fe4000f8e10ff */
[----:B0-----:R-:W-:-:S03]  /*0110*/  ISETP.NE.AND P1, PT, R4, RZ, PT ;  /* 0x000000ff0400720c */ /* 0x001fc60003f25270 */
[----:B--2---:R0:W-:Y:S01]  /*0120*/  STS [R7], R2 ;  /* 0x0000000207007388 */ /* 0x0041e20000000800 */
[----:B------:R-:W-:Y:S09]  /*0130*/  BAR.SYNC.DEFER_BLOCKING 0x0 ;  /* 0x0000000000007b1d */ /* 0x000ff20000010000 */
[----:B------:R-:W-:Y:S05]  /*0140*/  @!P1 BRA `(.L_x_6) ;  /* 0x0000000000289947 */ /* 0x000fea0003800000 */
.L_x_7:
[----:B------:R-:W-:-:S13]  /*0150*/  ISETP.GE.U32.AND P1, PT, R9, R4, PT ;  /* 0x000000040900720c */ /* 0x000fda0003f26070 */
[----:B------:R-:W-:Y:S01]  /*0160*/  @!P1 IMAD R0, R4, 0x4, R7 ;  /* 0x0000000404009824 */ /* 0x000fe200078e0207 */
        /* <DEDUP_REMOVED lines=8> */
.L_x_6:
        /* <DEDUP_REMOVED lines=9> */
.L_x_8:
        /* <DEDUP_REMOVED lines=16> */
.L_x_21:


//--------------------- .text._Z11gpu_Reduce2PfS_ --------------------------
	.section	.text._Z11gpu_Reduce2PfS_,"ax",@progbits
	.align	128
        .global         _Z11gpu_Reduce2PfS_
        .type           _Z11gpu_Reduce2PfS_,@function
        .size           _Z11gpu_Reduce2PfS_,(.L_x_22 - _Z11gpu_Reduce2PfS_)
        .other          _Z11gpu_Reduce2PfS_,@"STO_CUDA_ENTRY STV_DEFAULT"
_Z11gpu_Reduce2PfS_:
.text._Z11gpu_Reduce2PfS_:
        /* <DEDUP_REMOVED lines=9> */
[----:B------:R-:W0:Y:S01]  /*0090*/  S2UR UR5, SR_CgaCtaId ;  /* 0x00000000000579c3 */ /* 0x000e220000008800 */
[----:B------:R-:W-:Y:S01]  /*00a0*/  UMOV UR4, 0x400 ;  /* 0x0000040000047882 */ /* 0x000fe20000000000 */
[----:B------:R-:W-:Y:S01]  /*00b0*/  UISETP.GE.U32.AND UP0, UPT, UR7, 0x2, UPT ;  /* 0x000000020700788c */ /* 0x000fe2000bf06070 */
[----:B------:R-:W-:Y:S01]  /*00c0*/  ISETP.NE.AND P1, PT, R4, RZ, PT ;  /* 0x000000ff0400720c */ /* 0x000fe20003f25270 */
[----:B0-----:R-:W-:-:S06]  /*00d0*/  ULEA UR4, UR5, UR4, 0x18 ;  /* 0x0000000405047291 */ /* 0x001fcc000f8ec0ff */
[----:B------:R-:W-:-:S05]  /*00e0*/  LEA R5, R4, UR4, 0x2 ;  /* 0x0000000404057c11 */ /* 0x000fca000f8e10ff */
[----:B--2---:R0:W-:Y:S01]  /*00f0*/  STS [R5], R2 ;  /* 0x0000000205007388 */ /* 0x0041e20000000800 */
[----:B------:R-:W-:Y:S06]  /*0100*/  BAR.SYNC.DEFER_BLOCKING 0x0 ;  /* 0x0000000000007b1d */ /* 0x000fec0000010000 */
[----:B------:R-:W-:Y:S05]  /*0110*/  BRA.U !UP0, `(.L_x_9) ;  /* 0x00000001083c7547 */ /* 0x000fea000b800000 */
[----:B------:R-:W-:-:S05]  /*0120*/  UMOV UR5, 0x1 ;  /* 0x0000000100057882 */ /* 0x000fca0000000000 */
.L_x_10:
[----:B------:R-:W-:-:S04]  /*0130*/  USHF.L.U32 UR6, UR5, 0x1, URZ ;  /* 0x0000000105067899 */ /* 0x000fc800080006ff */
[----:B------:R-:W-:Y:S02]  /*0140*/  UISETP.GE.U32.AND UP0, UPT, UR6, UR7, UPT ;  /* 0x000000070600728c */ /* 0x000fe4000bf06070 */
[----:B01----:R-:W-:-:S05]  /*0150*/  IMAD R2, R4, UR6, RZ ;  /* 0x0000000604027c24 */ /* 0x003fca000f8e02ff */
[----:B------:R-:W-:-:S13]  /*0160*/  ISETP.GE.U32.AND P0, PT, R2, UR7, PT ;  /* 0x0000000702007c0c */ /* 0x000fda000bf06070 */
[C---:B------:R-:W-:Y:S01]  /*0170*/  @!P0 IADD3 R0, PT, PT, R2.reuse, UR5, RZ ;  /* 0x0000000502008c10 */ /* 0x040fe2000fffe0ff */
[----:B------:R-:W-:Y:S01]  /*0180*/  UMOV UR5, UR6 ;  /* 0x0000000600057c82 */ /* 0x000fe20008000000 */
[----:B------:R-:W-:Y:S02]  /*0190*/  @!P0 LEA R2, R2, UR4, 0x2 ;  /* 0x0000000402028c11 */ /* 0x000fe4000f8e10ff */
[----:B------:R-:W-:-:S03]  /*01a0*/  @!P0 LEA R0, R0, UR4, 0x2 ;  /* 0x0000000400008c11 */ /* 0x000fc6000f8e10ff */
[----:B------:R-:W-:Y:S04]  /*01b0*/  @!P0 LDS R3, [R2] ;  /* 0x0000000002038984 */ /* 0x000fe80000000800 */
[----:B------:R-:W0:Y:S02]  /*01c0*/  @!P0 LDS R0, [R0] ;  /* 0x0000000000008984 */ /* 0x000e240000000800 */
[----:B0-----:R-:W-:-:S05]  /*01d0*/  @!P0 FADD R3, R0, R3 ;  /* 0x0000000300038221 */ /* 0x001fca0000000000 */
[----:B------:R1:W-:Y:S01]  /*01e0*/  @!P0 STS [R2], R3 ;  /* 0x0000000302008388 */ /* 0x0003e20000000800 */
[----:B------:R-:W-:Y:S06]  /*01f0*/  BAR.SYNC.DEFER_BLOCKING 0x0 ;  /* 0x0000000000007b1d */ /* 0x000fec0000010000 */
[----:B------:R-:W-:Y:S05]  /*0200*/  BRA.U !UP0, `(.L_x_10) ;  /* 0xfffffffd08c87547 */ /* 0x000fea000b83ffff */
.L_x_9:
[----:B------:R-:W-:Y:S05]  /*0210*/  @P1 EXIT ;  /* 0x000000000000194d */ /* 0x000fea0003800000 */
[----:B------:R-:W2:Y:S01]  /*0220*/  S2UR UR5, SR_CgaCtaId ;  /* 0x00000000000579c3 */ /* 0x000ea20000008800 */
[----:B------:R-:W-:-:S07]  /*0230*/  UMOV UR4, 0x400 ;  /* 0x0000040000047882 */ /* 0x000fce0000000000 */
[----:B01----:R-:W0:Y:S01]  /*0240*/  LDC.64 R2, c[0x0][0x388] ;  /* 0x0000e200ff027b82 */ /* 0x003e220000000a00 */
[----:B--2---:R-:W-:Y:S01]  /*0250*/  ULEA UR4, UR5, UR4, 0x18 ;  /* 0x0000000405047291 */ /* 0x004fe2000f8ec0ff */
[----:B0-----:R-:W-:-:S08]  /*0260*/  IMAD.WIDE.U32 R2, R7, 0x4, R2 ;  /* 0x0000000407027825 */ /* 0x001fd000078e0002 */
[----:B------:R-:W0:Y:S04]  /*0270*/  LDS R5, [UR4] ;  /* 0x00000004ff057984 */ /* 0x000e280008000800 */
[----:B0-----:R-:W-:Y:S01]  /*0280*/  STG.E desc[UR8][R2.64], R5 ;  /* 0x0000000502007986 */ /* 0x001fe2000c101908 */
[----:B------:R-:W-:Y:S05]  /*0290*/  EXIT ;  /* 0x000000000000794d */ /* 0x000fea0003800000 */
.L_x_11:
        /* <DEDUP_REMOVED lines=14> */
.L_x_22:


//--------------------- .text._Z11gpu_Reduce1PfS_ --------------------------
	.section	.text._Z11gpu_Reduce1PfS_,"ax",@progbits
	.align	128
        .global         _Z11gpu_Reduce1PfS_
        .type           _Z11gpu_Reduce1PfS_,@function
        .size           _Z11gpu_Reduce1PfS_,(.L_x_23 - _Z11gpu_Reduce1PfS_)
        .other          _Z11gpu_Reduce1PfS_,@"STO_CUDA_ENTRY STV_DEFAULT"
_Z11gpu_Reduce1PfS_:
.text._Z11gpu_Reduce1PfS_:
        /* <DEDUP_REMOVED lines=18> */
[----:B------:R-:W-:-:S07]  /*0120*/  HFMA2 R0, -RZ, RZ, 0, 5.9604644775390625e-08 ;  /* 0x00000001ff007431 */ /* 0x000fce00000001ff */
.L_x_13:
[----:B------:R-:W-:-:S05]  /*0130*/  SHF.L.U32 R8, R0, 0x1, RZ ;  /* 0x0000000100087819 */ /* 0x000fca00000006ff */
[----:B0-----:R-:W-:-:S05]  /*0140*/  VIADD R2, R8, 0xffffffff ;  /* 0xffffffff08027836 */ /* 0x001fca0000000000 */
[----:B------:R-:W-:-:S13]  /*0150*/  LOP3.LUT P1, RZ, R2, R7, RZ, 0xc0, !PT ;  /* 0x0000000702ff7212 */ /* 0x000fda000782c0ff */
[----:B------:R-:W-:Y:S01]  /*0160*/  @!P1 LEA R2, R0, R5, 0x2 ;  /* 0x0000000500029211 */ /* 0x000fe200078e10ff */
[----:B------:R-:W-:Y:S01]  /*0170*/  @!P1 LDS R3, [R5] ;  /* 0x0000000005039984 */ /* 0x000fe20000000800 */
[----:B------:R-:W-:-:S04]  /*0180*/  IMAD.MOV.U32 R0, RZ, RZ, R8 ;  /* 0x000000ffff007224 */ /* 0x000fc800078e0008 */
[----:B------:R-:W0:Y:S02]  /*0190*/  @!P1 LDS R2, [R2] ;  /* 0x0000000002029984 */ /* 0x000e240000000800 */
[----:B0-----:R-:W-:-:S05]  /*01a0*/  @!P1 FADD R4, R2, R3 ;  /* 0x0000000302049221 */ /* 0x001fca0000000000 */
[----:B------:R1:W-:Y:S01]  /*01b0*/  @!P1 STS [R5], R4 ;  /* 0x0000000405009388 */ /* 0x0003e20000000800 */
[----:B------:R-:W-:Y:S01]  /*01c0*/  BAR.SYNC.DEFER_BLOCKING 0x0 ;  /* 0x0000000000007b1d */ /* 0x000fe20000010000 */
[----:B------:R-:W-:-:S13]  /*01d0*/  ISETP.GE.U32.AND P1, PT, R8, UR8, PT ;  /* 0x0000000808007c0c */ /* 0x000fda000bf26070 */
[----:B-1----:R-:W-:Y:S05]  /*01e0*/  @!P1 BRA `(.L_x_13) ;  /* 0xfffffffc00d09947 */ /* 0x002fea000383ffff */
.L_x_12:
        /* <DEDUP_REMOVED lines=9> */
.L_x_14:
        /* <DEDUP_REMOVED lines=16> */
.L_x_23:


//--------------------- .text._Z11gpu_Reduce0PfS_i --------------------------
	.section	.text._Z11gpu_Reduce0PfS_i,"ax",@progbits
	.align	128
        .global         _Z11gpu_Reduce0PfS_i
        .type           _Z11gpu_Reduce0PfS_i,@function
        .size           _Z11gpu_Reduce0PfS_i,(.L_x_24 - _Z11gpu_Reduce0PfS_i)
        .other          _Z11gpu_Reduce0PfS_i,@"STO_CUDA_ENTRY STV_DEFAULT"
_Z11gpu_Reduce0PfS_i:
.text._Z11gpu_Reduce0PfS_i:
[----:B------:R-:W-:Y:S01]  /*0000*/  LDC R1, c[0x0][0x37c] ;  /* 0x0000df00ff017b82 */ /* 0x000fe20000000800 */
[----:B------:R-:W0:Y:S07]  /*0010*/  S2R R9, SR_TID.X ;  /* 0x0000000000097919 */ /* 0x000e2e0000002100 */
[----:B------:R-:W0:Y:S01]  /*0020*/  LDC R8, c[0x0][0x360] ;  /* 0x0000d800ff087b82 */ /* 0x000e220000000800 */
[----:B------:R-:W1:Y:S01]  /*0030*/  LDCU UR8, c[0x0][0x390] ;  /* 0x00007200ff0877ac */ /* 0x000e620008000800 */
[----:B------:R-:W0:Y:S02]  /*0040*/  S2R R6, SR_CTAID.X ;  /* 0x0000000000067919 */ /* 0x000e240000002500 */
[----:B0-----:R-:W-:-:S05]  /*0050*/  IMAD R5, R6, R8, R9 ;  /* 0x0000000806057224 */ /* 0x001fca00078e0209 */
[----:B-1----:R-:W-:-:S13]  /*0060*/  ISETP.GE.U32.AND P0, PT, R5, UR8, PT ;  /* 0x0000000805007c0c */ /* 0x002fda000bf06070 */
[----:B------:R-:W-:Y:S05]  /*0070*/  @P0 EXIT ;  /* 0x000000000000094d */ /* 0x000fea0003800000 */
[----:B------:R-:W0:Y:S01]  /*0080*/  LDC.64 R2, c[0x0][0x380] ;  /* 0x0000e000ff027b82 */ /* 0x000e220000000a00 */
[----:B------:R-:W1:Y:S01]  /*0090*/  LDCU.64 UR6, c[0x0][0x358] ;  /* 0x00006b00ff0677ac */ /* 0x000e620008000a00 */
[----:B0-----:R-:W-:-:S06]  /*00a0*/  IMAD.WIDE.U32 R2, R5, 0x4, R2 ;  /* 0x0000000405027825 */ /* 0x001fcc00078e0002 */
[----:B-1----:R-:W2:Y:S01]  /*00b0*/  LDG.E R2, desc[UR6][R2.64] ;  /* 0x0000000602027981 */ /* 0x002ea2000c1e1900 */
[----:B------:R-:W0:Y:S01]  /*00c0*/  S2UR UR5, SR_CgaCtaId ;  /* 0x00000000000579c3 */ /* 0x000e220000008800 */
[----:B------:R-:W-:Y:S01]  /*00d0*/  VIADD R0, R5, 0x1 ;  /* 0x0000000105007836 */ /* 0x000fe20000000000 */
[----:B------:R-:W-:Y:S01]  /*00e0*/  UMOV UR4, 0x400 ;  /* 0x0000040000047882 */ /* 0x000fe20000000000 */
[----:B------:R-:W-:-:S03]  /*00f0*/  ISETP.NE.AND P1, PT, R9, RZ, PT ;  /* 0x000000ff0900720c */ /* 0x000fc60003f25270 */
[----:B------:R-:W-:-:S04]  /*0100*/  ISETP.GE.U32.AND P0, PT, R0, UR8, PT ;  /* 0x0000000800007c0c */ /* 0x000fc8000bf06070 */
[----:B------:R-:W-:Y:S01]  /*0110*/  ISETP.LT.U32.OR P0, PT, R8, 0x2, P0 ;  /* 0x000000020800780c */ /* 0x000fe20000701470 */
[----:B0-----:R-:W-:-:S06]  /*0120*/  ULEA UR4, UR5, UR4, 0x18 ;  /* 0x0000000405047291 */ /* 0x001fcc000f8ec0ff */
[----:B------:R-:W-:-:S05]  /*0130*/  LEA R7, R9, UR4, 0x2 ;  /* 0x0000000409077c11 */ /* 0x000fca000f8e10ff */
[----:B--2---:R0:W-:Y:S01]  /*0140*/  STS [R7], R2 ;  /* 0x0000000207007388 */ /* 0x0041e20000000800 */
[----:B------:R-:W-:Y:S06]  /*0150*/  BAR.SYNC.DEFER_BLOCKING 0x0 ;  /* 0x0000000000007b1d */ /* 0x000fec0000010000 */
[----:B------:R-:W-:Y:S05]  /*0160*/  @P0 BRA `(.L_x_15) ;  /* 0x0000000000440947 */ /* 0x000fea0003800000 */
[----:B------:R-:W1:Y:S01]  /*0170*/  LDC R11, c[0x0][0x390] ;  /* 0x0000e400ff0b7b82 */ /* 0x000e620000000800 */
[----:B------:R-:W-:-:S07]  /*0180*/  IMAD.MOV.U32 R0, RZ, RZ, 0x1 ;  /* 0x00000001ff007424 */ /* 0x000fce00078e00ff */
.L_x_16:
[----:B------:R-:W-:Y:S01]  /*0190*/  SHF.L.U32 R10, R0, 0x1, RZ ;  /* 0x00000001000a7819 */ /* 0x000fe200000006ff */
[----:B------:R-:W-:Y:S05]  /*01a0*/  WARPSYNC.ALL ;  /* 0x0000000000007948 */ /* 0x000fea0003800000 */
[C---:B0-----:R-:W-:Y:S01]  /*01b0*/  VIADD R2, R10.reuse, 0xffffffff ;  /* 0xffffffff0a027836 */ /* 0x041fe20000000000 */
[----:B------:R-:W-:-:S04]  /*01c0*/  ISETP.LT.U32.AND P2, PT, R10, R8, PT ;  /* 0x000000080a00720c */ /* 0x000fc80003f41070 */
[----:B------:R-:W-:-:S13]  /*01d0*/  LOP3.LUT P0, RZ, R2, R9, RZ, 0xc0, !PT ;  /* 0x0000000902ff7212 */ /* 0x000fda000780c0ff */
[----:B------:R-:W-:Y:S01]  /*01e0*/  @!P0 LEA R2, R0, R7, 0x2 ;  /* 0x0000000700028211 */ /* 0x000fe200078e10ff */
[----:B------:R-:W-:Y:S01]  /*01f0*/  @!P0 LDS R3, [R7] ;  /* 0x0000000007038984 */ /* 0x000fe20000000800 */
[----:B------:R-:W-:-:S04]  /*0200*/  IMAD.IADD R0, R5, 0x1, R10 ;  /* 0x0000000105007824 */ /* 0x000fc800078e020a */
[----:B------:R-:W0:Y:S02]  /*0210*/  @!P0 LDS R2, [R2] ;  /* 0x0000000002028984 */ /* 0x000e240000000800 */
[----:B0-----:R-:W-:-:S05]  /*0220*/  @!P0 FADD R4, R2, R3 ;  /* 0x0000000302048221 */ /* 0x001fca0000000000 */
[----:B------:R2:W-:Y:S01]  /*0230*/  @!P0 STS [R7], R4 ;  /* 0x0000000407008388 */ /* 0x0005e20000000800 */
[----:B------:R-:W-:Y:S01]  /*0240*/  BAR.SYNC.DEFER_BLOCKING 0x0 ;  /* 0x0000000000007b1d */ /* 0x000fe20000010000 */
[----:B-1----:R-:W-:Y:S02]  /*0250*/  ISETP.GE.U32.AND P0, PT, R0, R11, PT ;  /* 0x0000000b0000720c */ /* 0x002fe40003f06070 */
[----:B------:R-:W-:-:S11]  /*0260*/  MOV R0, R10 ;  /* 0x0000000a00007202 */ /* 0x000fd60000000f00 */
[----:B--2---:R-:W-:Y:S05]  /*0270*/  @!P0 BRA P2, `(.L_x_16) ;  /* 0xfffffffc00c48947 */ /* 0x004fea000103ffff */
.L_x_15:
        /* <DEDUP_REMOVED lines=9> */
.L_x_17:
        /* <DEDUP_REMOVED lines=15> */
.L_x_24:


//--------------------- .text._Z9gpu_Heat0PfS_S_i --------------------------
	.section	.text._Z9gpu_Heat0PfS_S_i,"ax",@progbits
	.align	128
        .global         _Z9gpu_Heat0PfS_S_i
        .type           _Z9gpu_Heat0PfS_S_i,@function
        .size           _Z9gpu_Heat0PfS_S_i,(.L_x_25 - _Z9gpu_Heat0PfS_S_i)
        .other          _Z9gpu_Heat0PfS_S_i,@"STO_CUDA_ENTRY STV_DEFAULT"
_Z9gpu_Heat0PfS_S_i:
.text._Z9gpu_Heat0PfS_S_i:
[----:B------:R-:W-:Y:S01]  /*0000*/  LDC R1, c[0x0][0x37c] ;  /* 0x0000df00ff017b82 */ /* 0x000fe20000000800 */
[----:B------:R-:W0:Y:S07]  /*0010*/  S2R R3, SR_TID.Y ;  /* 0x0000000000037919 */ /* 0x000e2e0000002200 */
[----:B------:R-:W1:Y:S01]  /*0020*/  LDC R4, c[0x0][0x360] ;  /* 0x0000d800ff047b82 */ /* 0x000e620000000800 */
[----:B------:R-:W1:Y:S07]  /*0030*/  S2R R5, SR_TID.X ;  /* 0x0000000000057919 */ /* 0x000e6e0000002100 */
[----:B------:R-:W0:Y:S08]  /*0040*/  S2UR UR5, SR_CTAID.Y ;  /* 0x00000000000579c3 */ /* 0x000e300000002600 */
[----:B------:R-:W0:Y:S08]  /*0050*/  LDC R0, c[0x0][0x364] ;  /* 0x0000d900ff007b82 */ /* 0x000e300000000800 */
[----:B------:R-:W2:Y:S08]  /*0060*/  LDC R9, c[0x0][0x398] ;  /* 0x0000e600ff097b82 */ /* 0x000eb00000000800 */
[----:B------:R-:W1:Y:S01]  /*0070*/  S2UR UR4, SR_CTAID.X ;  /* 0x00000000000479c3 */ /* 0x000e620000002500 */
[----:B0-----:R-:W-:Y:S01]  /*0080*/  IMAD R0, R0, UR5, R3 ;  /* 0x0000000500007c24 */ /* 0x001fe2000f8e0203 */
[----:B--2---:R-:W-:-:S04]  /*0090*/  IADD3 R3, PT, PT, R9, -0x1, RZ ;  /* 0xffffffff09037810 */ /* 0x004fc80007ffe0ff */
[----:B------:R-:W-:Y:S01]  /*00a0*/  ISETP.GE.AND P0, PT, R0, R3, PT ;  /* 0x000000030000720c */ /* 0x000fe20003f06270 */
[----:B-1----:R-:W-:-:S03]  /*00b0*/  IMAD R4, R4, UR4, R5 ;  /* 0x0000000404047c24 */ /* 0x002fc6000f8e0205 */
[----:B------:R-:W-:-:S04]  /*00c0*/  ISETP.EQ.OR P0, PT, R0, RZ, P0 ;  /* 0x000000ff0000720c */ /* 0x000fc80000702670 */
[----:B------:R-:W-:-:S04]  /*00d0*/  ISETP.LT.OR P0, PT, R4, 0x1, P0 ;  /* 0x000000010400780c */ /* 0x000fc80000701670 */
[----:B------:R-:W-:-:S13]  /*00e0*/  ISETP.GE.OR P0, PT, R4, R3, P0 ;  /* 0x000000030400720c */ /* 0x000fda0000706670 */
[----:B------:R-:W-:Y:S05]  /*00f0*/  @P0 EXIT ;  /* 0x000000000000094d */ /* 0x000fea0003800000 */
[----:B------:R-:W0:Y:S01]  /*0100*/  LDCU.64 UR6, c[0x0][0x380] ;  /* 0x00007000ff0677ac */ /* 0x000e220008000a00 */
[----:B------:R-:W1:Y:S01]  /*0110*/  LDC.64 R12, c[0x0][0x380] ;  /* 0x0000e000ff0c7b82 */ /* 0x000e620000000a00 */
[----:B------:R-:W-:Y:S01]  /*0120*/  IMAD R15, R0, R9, RZ ;  /* 0x00000009000f7224 */ /* 0x000fe200078e02ff */
[----:B------:R-:W2:Y:S04]  /*0130*/  LDCU.64 UR4, c[0x0][0x358] ;  /* 0x00006b00ff0477ac */ /* 0x000ea80008000a00 */
[----:B------:R-:W-:Y:S02]  /*0140*/  IADD3 R3, P0, PT, R4, R15, RZ ;  /* 0x0000000f04037210 */ /* 0x000fe40007f1e0ff */
[C---:B------:R-:W-:Y:S02]  /*0150*/  IADD3 R5, PT, PT, R15.reuse, -R9, RZ ;  /* 0x800000090f057210 */ /* 0x040fe40007ffe0ff */
[----:B------:R-:W-:-:S02]  /*0160*/  LEA.HI.X.SX32 R6, R15, RZ, 0x1, P0 ;  /* 0x000000ff0f067211 */ /* 0x000fc400000f0eff */
[----:B------:R-:W-:-:S04]  /*0170*/  IADD3 R2, PT, PT, R4, R5, RZ ;  /* 0x0000000504027210 */ /* 0x000fc80007ffe0ff */
[----:B------:R-:W-:Y:S02]  /*0180*/  LEA R7, R9, R2, 0x1 ;  /* 0x0000000209077211 */ /* 0x000fe400078e08ff */
[----:B0-----:R-:W-:-:S04]  /*0190*/  LEA R10, P0, R3, UR6, 0x2 ;  /* 0x00000006030a7c11 */ /* 0x001fc8000f8010ff */
[----:B------:R-:W-:Y:S01]  /*01a0*/  LEA.HI.X R11, R3, UR7, R6, 0x2, P0 ;  /* 0x00000007030b7c11 */ /* 0x000fe200080f1406 */
[----:B-1----:R-:W-:-:S04]  /*01b0*/  IMAD.WIDE R2, R2, 0x4, R12 ;  /* 0x0000000402027825 */ /* 0x002fc800078e020c */
[----:B--2---:R-:W2:Y:S01]  /*01c0*/  LDG.E R8, desc[UR4][R10.64+-0x4] ;  /* 0xfffffc040a087981 */ /* 0x004ea2000c1e1900 */
[----:B------:R-:W-:Y:S02]  /*01d0*/  IMAD.WIDE R12, R7, 0x4, R12 ;  /* 0x00000004070c7825 */ /* 0x000fe400078e020c */
[----:B------:R-:W0:Y:S01]  /*01e0*/  LDC.64 R6, c[0x0][0x388] ;  /* 0x0000e200ff067b82 */ /* 0x000e220000000a00 */
[----:B------:R-:W2:Y:S04]  /*01f0*/  LDG.E R17, desc[UR4][R10.64+0x4] ;  /* 0x000004040a117981 */ /* 0x000ea8000c1e1900 */
[----:B------:R-:W3:Y:S04]  /*0200*/  LDG.E R19, desc[UR4][R2.64] ;  /* 0x0000000402137981 */ /* 0x000ee8000c1e1900 */
[----:B------:R-:W4:Y:S01]  /*0210*/  LDG.E R13, desc[UR4][R12.64] ;  /* 0x000000040c0d7981 */ /* 0x000f22000c1e1900 */
[----:B------:R-:W-:-:S05]  /*0220*/  IADD3 R15, PT, PT, R4, R15, RZ ;  /* 0x0000000f040f7210 */ /* 0x000fca0007ffe0ff */
[----:B0-----:R-:W-:-:S04]  /*0230*/  IMAD.WIDE R6, R15, 0x4, R6 ;  /* 0x000000040f067825 */ /* 0x001fc800078e0206 */
[----:B--2---:R-:W-:-:S04]  /*0240*/  FADD R8, R8, R17 ;  /* 0x0000001108087221 */ /* 0x004fc80000000000 */
[----:B---3--:R-:W-:-:S04]  /*0250*/  FADD R8, R8, R19 ;  /* 0x0000001308087221 */ /* 0x008fc80000000000 */
[----:B----4-:R-:W-:-:S04]  /*0260*/  FADD R8, R8, R13 ;  /* 0x0000000d08087221 */ /* 0x010fc80000000000 */
[----:B------:R-:W-:Y:S01]  /*0270*/  FMUL R15, R8, 0.25 ;  /* 0x3e800000080f7820 */ /* 0x000fe20000400000 */
[----:B------:R-:W-:Y:S02]  /*0280*/  IMAD.WIDE R8, R9, 0x4, R2 ;  /* 0x0000000409087825 */ /* 0x000fe400078e0202 */
[----:B------:R-:W0:Y:S02]  /*0290*/  LDC.64 R2, c[0x0][0x390] ;  /* 0x0000e400ff027b82 */ /* 0x000e240000000a00 */
[----:B------:R-:W-:Y:S04]  /*02a0*/  STG.E desc[UR4][R6.64], R15 ;  /* 0x0000000f06007986 */ /* 0x000fe8000c101904 */
[----:B------:R-:W2:Y:S01]  /*02b0*/  LDG.E R8, desc[UR4][R8.64] ;  /* 0x0000000408087981 */ /* 0x000ea2000c1e1900 */
[----:B------:R-:W-:-:S05]  /*02c0*/  IMAD R5, R0, -0x2, R5 ;  /* 0xfffffffe00057824 */ /* 0x000fca00078e0205 */
[----:B------:R-:W-:-:S05]  /*02d0*/  IADD3 R5, PT, PT, R5, 0x1, R4 ;  /* 0x0000000105057810 */ /* 0x000fca0007ffe004 */
[----:B0-----:R-:W-:-:S04]  /*02e0*/  IMAD.WIDE R2, R5, 0x4, R2 ;  /* 0x0000000405027825 */ /* 0x001fc800078e0202 */
[----:B--2---:R-:W-:-:S04]  /*02f0*/  FADD R0, R15, -R8 ;  /* 0x800000080f007221 */ /* 0x004fc80000000000 */
[----:B------:R-:W-:-:S05]  /*0300*/  FMUL R5, R0, R0 ;  /* 0x0000000000057220 */ /* 0x000fca0000400000 */
[----:B------:R-:W-:Y:S01]  /*0310*/  STG.E desc[UR4][R2.64], R5 ;  /* 0x0000000502007986 */ /* 0x000fe2000c101904 */
[----:B------:R-:W-:Y:S05]  /*0320*/  EXIT ;  /* 0x000000000000794d */ /* 0x000fea0003800000 */
.L_x_18:
        /* <DEDUP_REMOVED lines=13> */
.L_x_25:


//--------------------- .nv.shared._Z11gpu_Reduce5PfS_ --------------------------
	.section	.nv.shared._Z11gpu_Reduce5PfS_,"aw",@nobits
	.sectionflags	@""
	.align	16
	.zero		1024


//--------------------- .nv.shared.reserved.0     --------------------------
	.section	.nv.shared.reserved.0,"aw",@nobits
	.weak		__nv_reservedSMEM_offset_0_alias
	.size		__nv_reservedSMEM_offset_0_alias, 0, 64
	.other		__nv_reservedSMEM_offset_0_alias,@"STO_CUDA_RESERVED_SHARED STV_DEFAULT"
__nv_reservedSMEM_offset_0_alias:
	.zero		0
	.zero		64


//--------------------- .nv.shared._Z11gpu_Reduce4PfS_ --------------------------
	.section	.nv.shared._Z11gpu_Reduce4PfS_,"aw",@nobits
	.sectionflags	@""
	.align	16
	.zero		1024


//--------------------- .nv.shared._Z11gpu_Reduce3PfS_ --------------------------
	.section	.nv.shared._Z11gpu_Reduce3PfS_,"aw",@nobits
	.sectionflags	@""
	.align	16
	.zero		1024


//--------------------- .nv.shared._Z11gpu_Reduce2PfS_ --------------------------
	.section	.nv.shared._Z11gpu_Reduce2PfS_,"aw",@nobits
	.sectionflags	@""
	.align	16
	.zero		1024


//--------------------- .nv.shared._Z11gpu_Reduce1PfS_ --------------------------
	.section	.nv.shared._Z11gpu_Reduce1PfS_,"aw",@nobits
	.sectionflags	@""
	.align	16
	.zero		1024


//--------------------- .nv.shared._Z11gpu_Reduce0PfS_i --------------------------
	.section	.nv.shared._Z11gpu_Reduce0PfS_i,"aw",@nobits
	.sectionflags	@""
	.align	16
	.zero		1024


//--------------------- .nv.shared._Z9gpu_Heat0PfS_S_i --------------------------
	.section	.nv.shared._Z9gpu_Heat0PfS_S_i,"aw",@nobits
	.sectionflags	@""
	.align	16
	.zero		1024


//--------------------- .nv.constant0._Z11gpu_Reduce5PfS_ --------------------------
	.section	.nv.constant0._Z11gpu_Reduce5PfS_,"a",@progbits
	.sectionflags	@""
	.align	4
.nv.constant0._Z11gpu_Reduce5PfS_:
	.zero		912


//--------------------- .nv.constant0._Z11gpu_Reduce4PfS_ --------------------------
	.section	.nv.constant0._Z11gpu_Reduce4PfS_,"a",@progbits
	.sectionflags	@""
	.align	4
.nv.constant0._Z11gpu_Reduce4PfS_:
	.zero		912


//--------------------- .nv.constant0._Z11gpu_Reduce3PfS_ --------------------------
	.section	.nv.constant0._Z11gpu_Reduce3PfS_,"a",@progbits
	.sectionflags	@""
	.align	4
.nv.constant0._Z11gpu_Reduce3PfS_:
	.zero		912


//--------------------- .nv.constant0._Z11gpu_Reduce2PfS_ --------------------------
	.section	.nv.constant0._Z11gpu_Reduce2PfS_,"a",@progbits
	.sectionflags	@""
	.align	4
.nv.constant0._Z11gpu_Reduce2PfS_:
	.zero		912


//--------------------- .nv.constant0._Z11gpu_Reduce1PfS_ --------------------------
	.section	.nv.constant0._Z11gpu_Reduce1PfS_,"a",@progbits
	.sectionflags	@""
	.align	4
.nv.constant0._Z11gpu_Reduce1PfS_:
	.zero		912


//--------------------- .nv.constant0._Z11gpu_Reduce0PfS_i --------------------------
	.section	.nv.constant0._Z11gpu_Reduce0PfS_i,"a",@progbits
	.sectionflags	@""
	.align	4
.nv.constant0._Z11gpu_Reduce0PfS_i:
	.zero		916


//--------------------- .nv.constant0._Z9gpu_Heat0PfS_S_i --------------------------
	.section	.nv.constant0._Z9gpu_Heat0PfS_S_i,"a",@progbits
	.sectionflags	@""
	.align	4
.nv.constant0._Z9gpu_Heat0PfS_S_i:
	.zero		924


//--------------------- SYMBOLS --------------------------

	.type		.nv.reservedSmem.offset0,@object
	.size		.nv.reservedSmem.offset0,0x4
	.type		.nv.reservedSmem.cap,@object
	.size		.nv.reservedSmem.cap,0x4
